//
// Generated by NVIDIA NVVM Compiler
//
// Compiler Build ID: CL-36424714
// Cuda compilation tools, release 13.0, V13.0.88
// Based on NVVM 20.0.0
//

.version 9.0
.target sm_100
.address_size 64

	// .globl	_Z14initRandStatesP17curandStateXORWOWmi
.global .align 4 .b8 precalc_xorwow_matrix[102400];
.global .align 4 .b8 precalc_xorwow_offset_matrix[102400];
.global .align 4 .b8 mrg32k3aM1[2304];
.global .align 4 .b8 mrg32k3aM2[2304];
.global .align 4 .b8 mrg32k3aM1SubSeq[2016];
.global .align 4 .b8 mrg32k3aM2SubSeq[2016];
.global .align 4 .b8 mrg32k3aM1Seq[2304];
.global .align 4 .b8 mrg32k3aM2Seq[2304];
.const .align 8 .b8 __cr_lgamma_table[72];

.visible .entry _Z14initRandStatesP17curandStateXORWOWmi(
	.param .u64 .ptr .align 1 _Z14initRandStatesP17curandStateXORWOWmi_param_0,
	.param .u64 _Z14initRandStatesP17curandStateXORWOWmi_param_1,
	.param .u32 _Z14initRandStatesP17curandStateXORWOWmi_param_2
)
{
	.reg .pred 	%p<25>;
	.reg .b32 	%r<414>;
	.reg .b64 	%rd<19>;

	ld.param.u64 	%rd8, [_Z14initRandStatesP17curandStateXORWOWmi_param_0];
	ld.param.u64 	%rd9, [_Z14initRandStatesP17curandStateXORWOWmi_param_1];
	ld.param.u32 	%r183, [_Z14initRandStatesP17curandStateXORWOWmi_param_2];
	mov.u32 	%r184, %ntid.x;
	mov.u32 	%r185, %ctaid.x;
	mov.u32 	%r186, %tid.x;
	mad.lo.s32 	%r1, %r184, %r185, %r186;
	setp.ge.s32 	%p1, %r1, %r183;
	@%p1 bra 	$L__BB0_44;
	cvta.to.global.u64 	%rd10, %rd8;
	cvt.s64.s32 	%rd18, %r1;
	mul.wide.s32 	%rd11, %r1, 48;
	add.s64 	%rd2, %rd10, %rd11;
	cvt.u32.u64 	%r187, %rd9;
	xor.b32  	%r188, %r187, -1429050551;
	mul.lo.s32 	%r189, %r188, 1099087573;
	{ .reg .b32 tmp; mov.b64 {tmp, %r190}, %rd9; }
	xor.b32  	%r191, %r190, -136515619;
	mul.lo.s32 	%r192, %r191, -1703105765;
	add.s32 	%r193, %r189, %r192;
	add.s32 	%r194, %r193, 6615241;
	add.s32 	%r195, %r189, 123456789;
	st.global.v2.u32 	[%rd2], {%r194, %r195};
	xor.b32  	%r196, %r189, 362436069;
	add.s32 	%r197, %r192, 521288629;
	st.global.v2.u32 	[%rd2+8], {%r196, %r197};
	xor.b32  	%r198, %r192, 88675123;
	add.s32 	%r199, %r189, 5783321;
	st.global.v2.u32 	[%rd2+16], {%r198, %r199};
	setp.eq.s32 	%p2, %r1, 0;
	@%p2 bra 	$L__BB0_43;
	mov.b32 	%r320, 0;
$L__BB0_3:
	and.b64  	%rd4, %rd18, 3;
	setp.eq.s64 	%p3, %rd4, 0;
	@%p3 bra 	$L__BB0_42;
	mul.wide.u32 	%rd12, %r320, 3200;
	mov.u64 	%rd13, precalc_xorwow_matrix;
	add.s64 	%rd5, %rd13, %rd12;
	cvt.u32.u64 	%r3, %rd4;
	mov.b32 	%r321, 0;
$L__BB0_5:
	mov.b32 	%r334, 0;
	mov.u32 	%r335, %r334;
	mov.u32 	%r336, %r334;
	mov.u32 	%r337, %r334;
	mov.u32 	%r338, %r334;
	mov.u32 	%r327, %r334;
$L__BB0_6:
	mul.wide.u32 	%rd14, %r327, 4;
	add.s64 	%rd15, %rd2, %rd14;
	ld.global.u32 	%r11, [%rd15+4];
	shl.b32 	%r12, %r327, 5;
	mov.b32 	%r333, 0;
$L__BB0_7:
	.pragma "nounroll";
	shr.u32 	%r204, %r11, %r333;
	and.b32  	%r205, %r204, 1;
	setp.eq.b32 	%p4, %r205, 1;
	not.pred 	%p5, %p4;
	add.s32 	%r206, %r12, %r333;
	mul.lo.s32 	%r207, %r206, 5;
	mul.wide.u32 	%rd16, %r207, 4;
	add.s64 	%rd6, %rd5, %rd16;
	@%p5 bra 	$L__BB0_9;
	ld.global.u32 	%r208, [%rd6];
	xor.b32  	%r338, %r338, %r208;
	ld.global.u32 	%r209, [%rd6+4];
	xor.b32  	%r337, %r337, %r209;
	ld.global.u32 	%r210, [%rd6+8];
	xor.b32  	%r336, %r336, %r210;
	ld.global.u32 	%r211, [%rd6+12];
	xor.b32  	%r335, %r335, %r211;
	ld.global.u32 	%r212, [%rd6+16];
	xor.b32  	%r334, %r334, %r212;
$L__BB0_9:
	and.b32  	%r214, %r204, 2;
	setp.eq.s32 	%p6, %r214, 0;
	@%p6 bra 	$L__BB0_11;
	ld.global.u32 	%r215, [%rd6+20];
	xor.b32  	%r338, %r338, %r215;
	ld.global.u32 	%r216, [%rd6+24];
	xor.b32  	%r337, %r337, %r216;
	ld.global.u32 	%r217, [%rd6+28];
	xor.b32  	%r336, %r336, %r217;
	ld.global.u32 	%r218, [%rd6+32];
	xor.b32  	%r335, %r335, %r218;
	ld.global.u32 	%r219, [%rd6+36];
	xor.b32  	%r334, %r334, %r219;
$L__BB0_11:
	and.b32  	%r221, %r204, 4;
	setp.eq.s32 	%p7, %r221, 0;
	@%p7 bra 	$L__BB0_13;
	ld.global.u32 	%r222, [%rd6+40];
	xor.b32  	%r338, %r338, %r222;
	ld.global.u32 	%r223, [%rd6+44];
	xor.b32  	%r337, %r337, %r223;
	ld.global.u32 	%r224, [%rd6+48];
	xor.b32  	%r336, %r336, %r224;
	ld.global.u32 	%r225, [%rd6+52];
	xor.b32  	%r335, %r335, %r225;
	ld.global.u32 	%r226, [%rd6+56];
	xor.b32  	%r334, %r334, %r226;
$L__BB0_13:
	and.b32  	%r228, %r204, 8;
	setp.eq.s32 	%p8, %r228, 0;
	@%p8 bra 	$L__BB0_15;
	ld.global.u32 	%r229, [%rd6+60];
	xor.b32  	%r338, %r338, %r229;
	ld.global.u32 	%r230, [%rd6+64];
	xor.b32  	%r337, %r337, %r230;
	ld.global.u32 	%r231, [%rd6+68];
	xor.b32  	%r336, %r336, %r231;
	ld.global.u32 	%r232, [%rd6+72];
	xor.b32  	%r335, %r335, %r232;
	ld.global.u32 	%r233, [%rd6+76];
	xor.b32  	%r334, %r334, %r233;
$L__BB0_15:
	and.b32  	%r235, %r204, 16;
	setp.eq.s32 	%p9, %r235, 0;
	@%p9 bra 	$L__BB0_17;
	ld.global.u32 	%r236, [%rd6+80];
	xor.b32  	%r338, %r338, %r236;
	ld.global.u32 	%r237, [%rd6+84];
	xor.b32  	%r337, %r337, %r237;
	ld.global.u32 	%r238, [%rd6+88];
	xor.b32  	%r336, %r336, %r238;
	ld.global.u32 	%r239, [%rd6+92];
	xor.b32  	%r335, %r335, %r239;
	ld.global.u32 	%r240, [%rd6+96];
	xor.b32  	%r334, %r334, %r240;
$L__BB0_17:
	and.b32  	%r242, %r204, 32;
	setp.eq.s32 	%p10, %r242, 0;
	@%p10 bra 	$L__BB0_19;
	ld.global.u32 	%r243, [%rd6+100];
	xor.b32  	%r338, %r338, %r243;
	ld.global.u32 	%r244, [%rd6+104];
	xor.b32  	%r337, %r337, %r244;
	ld.global.u32 	%r245, [%rd6+108];
	xor.b32  	%r336, %r336, %r245;
	ld.global.u32 	%r246, [%rd6+112];
	xor.b32  	%r335, %r335, %r246;
	ld.global.u32 	%r247, [%rd6+116];
	xor.b32  	%r334, %r334, %r247;
$L__BB0_19:
	and.b32  	%r249, %r204, 64;
	setp.eq.s32 	%p11, %r249, 0;
	@%p11 bra 	$L__BB0_21;
	ld.global.u32 	%r250, [%rd6+120];
	xor.b32  	%r338, %r338, %r250;
	ld.global.u32 	%r251, [%rd6+124];
	xor.b32  	%r337, %r337, %r251;
	ld.global.u32 	%r252, [%rd6+128];
	xor.b32  	%r336, %r336, %r252;
	ld.global.u32 	%r253, [%rd6+132];
	xor.b32  	%r335, %r335, %r253;
	ld.global.u32 	%r254, [%rd6+136];
	xor.b32  	%r334, %r334, %r254;
$L__BB0_21:
	and.b32  	%r256, %r204, 128;
	setp.eq.s32 	%p12, %r256, 0;
	@%p12 bra 	$L__BB0_23;
	ld.global.u32 	%r257, [%rd6+140];
	xor.b32  	%r338, %r338, %r257;
	ld.global.u32 	%r258, [%rd6+144];
	xor.b32  	%r337, %r337, %r258;
	ld.global.u32 	%r259, [%rd6+148];
	xor.b32  	%r336, %r336, %r259;
	ld.global.u32 	%r260, [%rd6+152];
	xor.b32  	%r335, %r335, %r260;
	ld.global.u32 	%r261, [%rd6+156];
	xor.b32  	%r334, %r334, %r261;
$L__BB0_23:
	and.b32  	%r263, %r204, 256;
	setp.eq.s32 	%p13, %r263, 0;
	@%p13 bra 	$L__BB0_25;
	ld.global.u32 	%r264, [%rd6+160];
	xor.b32  	%r338, %r338, %r264;
	ld.global.u32 	%r265, [%rd6+164];
	xor.b32  	%r337, %r337, %r265;
	ld.global.u32 	%r266, [%rd6+168];
	xor.b32  	%r336, %r336, %r266;
	ld.global.u32 	%r267, [%rd6+172];
	xor.b32  	%r335, %r335, %r267;
	ld.global.u32 	%r268, [%rd6+176];
	xor.b32  	%r334, %r334, %r268;
$L__BB0_25:
	and.b32  	%r270, %r204, 512;
	setp.eq.s32 	%p14, %r270, 0;
	@%p14 bra 	$L__BB0_27;
	ld.global.u32 	%r271, [%rd6+180];
	xor.b32  	%r338, %r338, %r271;
	ld.global.u32 	%r272, [%rd6+184];
	xor.b32  	%r337, %r337, %r272;
	ld.global.u32 	%r273, [%rd6+188];
	xor.b32  	%r336, %r336, %r273;
	ld.global.u32 	%r274, [%rd6+192];
	xor.b32  	%r335, %r335, %r274;
	ld.global.u32 	%r275, [%rd6+196];
	xor.b32  	%r334, %r334, %r275;
$L__BB0_27:
	and.b32  	%r277, %r204, 1024;
	setp.eq.s32 	%p15, %r277, 0;
	@%p15 bra 	$L__BB0_29;
	ld.global.u32 	%r278, [%rd6+200];
	xor.b32  	%r338, %r338, %r278;
	ld.global.u32 	%r279, [%rd6+204];
	xor.b32  	%r337, %r337, %r279;
	ld.global.u32 	%r280, [%rd6+208];
	xor.b32  	%r336, %r336, %r280;
	ld.global.u32 	%r281, [%rd6+212];
	xor.b32  	%r335, %r335, %r281;
	ld.global.u32 	%r282, [%rd6+216];
	xor.b32  	%r334, %r334, %r282;
$L__BB0_29:
	and.b32  	%r284, %r204, 2048;
	setp.eq.s32 	%p16, %r284, 0;
	@%p16 bra 	$L__BB0_31;
	ld.global.u32 	%r285, [%rd6+220];
	xor.b32  	%r338, %r338, %r285;
	ld.global.u32 	%r286, [%rd6+224];
	xor.b32  	%r337, %r337, %r286;
	ld.global.u32 	%r287, [%rd6+228];
	xor.b32  	%r336, %r336, %r287;
	ld.global.u32 	%r288, [%rd6+232];
	xor.b32  	%r335, %r335, %r288;
	ld.global.u32 	%r289, [%rd6+236];
	xor.b32  	%r334, %r334, %r289;
$L__BB0_31:
	and.b32  	%r291, %r204, 4096;
	setp.eq.s32 	%p17, %r291, 0;
	@%p17 bra 	$L__BB0_33;
	ld.global.u32 	%r292, [%rd6+240];
	xor.b32  	%r338, %r338, %r292;
	ld.global.u32 	%r293, [%rd6+244];
	xor.b32  	%r337, %r337, %r293;
	ld.global.u32 	%r294, [%rd6+248];
	xor.b32  	%r336, %r336, %r294;
	ld.global.u32 	%r295, [%rd6+252];
	xor.b32  	%r335, %r335, %r295;
	ld.global.u32 	%r296, [%rd6+256];
	xor.b32  	%r334, %r334, %r296;
$L__BB0_33:
	and.b32  	%r298, %r204, 8192;
	setp.eq.s32 	%p18, %r298, 0;
	@%p18 bra 	$L__BB0_35;
	ld.global.u32 	%r299, [%rd6+260];
	xor.b32  	%r338, %r338, %r299;
	ld.global.u32 	%r300, [%rd6+264];
	xor.b32  	%r337, %r337, %r300;
	ld.global.u32 	%r301, [%rd6+268];
	xor.b32  	%r336, %r336, %r301;
	ld.global.u32 	%r302, [%rd6+272];
	xor.b32  	%r335, %r335, %r302;
	ld.global.u32 	%r303, [%rd6+276];
	xor.b32  	%r334, %r334, %r303;
$L__BB0_35:
	and.b32  	%r305, %r204, 16384;
	setp.eq.s32 	%p19, %r305, 0;
	@%p19 bra 	$L__BB0_37;
	ld.global.u32 	%r306, [%rd6+280];
	xor.b32  	%r338, %r338, %r306;
	ld.global.u32 	%r307, [%rd6+284];
	xor.b32  	%r337, %r337, %r307;
	ld.global.u32 	%r308, [%rd6+288];
	xor.b32  	%r336, %r336, %r308;
	ld.global.u32 	%r309, [%rd6+292];
	xor.b32  	%r335, %r335, %r309;
	ld.global.u32 	%r310, [%rd6+296];
	xor.b32  	%r334, %r334, %r310;
$L__BB0_37:
	and.b32  	%r312, %r204, 32768;
	setp.eq.s32 	%p20, %r312, 0;
	@%p20 bra 	$L__BB0_39;
	ld.global.u32 	%r313, [%rd6+300];
	xor.b32  	%r338, %r338, %r313;
	ld.global.u32 	%r314, [%rd6+304];
	xor.b32  	%r337, %r337, %r314;
	ld.global.u32 	%r315, [%rd6+308];
	xor.b32  	%r336, %r336, %r315;
	ld.global.u32 	%r316, [%rd6+312];
	xor.b32  	%r335, %r335, %r316;
	ld.global.u32 	%r317, [%rd6+316];
	xor.b32  	%r334, %r334, %r317;
$L__BB0_39:
	add.s32 	%r333, %r333, 16;
	setp.ne.s32 	%p21, %r333, 32;
	@%p21 bra 	$L__BB0_7;
	mad.lo.s32 	%r318, %r327, -31, %r12;
	add.s32 	%r327, %r318, 1;
	setp.ne.s32 	%p22, %r327, 5;
	@%p22 bra 	$L__BB0_6;
	st.global.u32 	[%rd2+4], %r338;
	st.global.u32 	[%rd2+8], %r337;
	st.global.u32 	[%rd2+12], %r336;
	st.global.u32 	[%rd2+16], %r335;
	st.global.u32 	[%rd2+20], %r334;
	add.s32 	%r321, %r321, 1;
	setp.lt.u32 	%p23, %r321, %r3;
	@%p23 bra 	$L__BB0_5;
$L__BB0_42:
	shr.u64 	%rd7, %rd18, 2;
	add.s32 	%r320, %r320, 1;
	setp.gt.u64 	%p24, %rd18, 3;
	mov.u64 	%rd18, %rd7;
	@%p24 bra 	$L__BB0_3;
$L__BB0_43:
	mov.b32 	%r319, 0;
	st.global.v2.u32 	[%rd2+24], {%r319, %r319};
	st.global.u32 	[%rd2+32], %r319;
	mov.b64 	%rd17, 0;
	st.global.u64 	[%rd2+40], %rd17;
$L__BB0_44:
	ret;

}
	// .globl	_Z16calculatePayoffsP13BarrierOptionP17curandStateXORWOWPfii
.visible .entry _Z16calculatePayoffsP13BarrierOptionP17curandStateXORWOWPfii(
	.param .u64 .ptr .align 1 _Z16calculatePayoffsP13BarrierOptionP17curandStateXORWOWPfii_param_0,
	.param .u64 .ptr .align 1 _Z16calculatePayoffsP13BarrierOptionP17curandStateXORWOWPfii_param_1,
	.param .u64 .ptr .align 1 _Z16calculatePayoffsP13BarrierOptionP17curandStateXORWOWPfii_param_2,
	.param .u32 _Z16calculatePayoffsP13BarrierOptionP17curandStateXORWOWPfii_param_3,
	.param .u32 _Z16calculatePayoffsP13BarrierOptionP17curandStateXORWOWPfii_param_4
)
{
	.reg .pred 	%p<43>;
	.reg .b16 	%rs<16>;
	.reg .b32 	%r<127>;
	.reg .b32 	%f<180>;
	.reg .b64 	%rd<18>;

	ld.param.u64 	%rd1, [_Z16calculatePayoffsP13BarrierOptionP17curandStateXORWOWPfii_param_0];
	ld.param.u64 	%rd2, [_Z16calculatePayoffsP13BarrierOptionP17curandStateXORWOWPfii_param_1];
	ld.param.u32 	%r46, [_Z16calculatePayoffsP13BarrierOptionP17curandStateXORWOWPfii_param_3];
	ld.param.u32 	%r47, [_Z16calculatePayoffsP13BarrierOptionP17curandStateXORWOWPfii_param_4];
	mov.u32 	%r1, %ctaid.x;
	mov.u32 	%r48, %tid.x;
	mov.u32 	%r49, %ntid.x;
	mov.u32 	%r50, %ctaid.y;
	mad.lo.s32 	%r51, %r49, %r50, %r48;
	setp.ge.s32 	%p1, %r1, %r47;
	setp.ge.s32 	%p2, %r51, %r46;
	or.pred  	%p3, %p1, %p2;
	@%p3 bra 	$L__BB1_32;
	cvta.to.global.u64 	%rd4, %rd1;
	cvta.to.global.u64 	%rd5, %rd2;
	mul.wide.u32 	%rd6, %r1, 36;
	add.s64 	%rd7, %rd4, %rd6;
	ld.global.f32 	%f1, [%rd7];
	ld.global.f32 	%f2, [%rd7+4];
	ld.global.f32 	%f3, [%rd7+8];
	ld.global.f32 	%f168, [%rd7+12];
	ld.global.f32 	%f5, [%rd7+16];
	ld.global.f32 	%f38, [%rd7+20];
	ld.global.u32 	%r3, [%rd7+24];
	ld.global.u32 	%r4, [%rd7+28];
	ld.global.u32 	%r5, [%rd7+32];
	mul.wide.u32 	%rd8, %r51, 48;
	add.s64 	%rd9, %rd5, %rd8;
	ld.global.v2.u32 	{%r118, %r117}, [%rd9];
	ld.global.v2.u32 	{%r116, %r109}, [%rd9+8];
	ld.global.v2.u32 	{%r110, %r111}, [%rd9+16];
	ld.global.u32 	%r112, [%rd9+24];
	ld.global.f32 	%f170, [%rd9+32];
	div.rn.f32 	%f7, %f3, 0f43B68000;
	mul.f32 	%f39, %f38, 0fBF000000;
	fma.rn.f32 	%f40, %f38, %f39, %f5;
	mul.f32 	%f8, %f7, %f40;
	sqrt.rn.f32 	%f41, %f7;
	mul.f32 	%f9, %f38, %f41;
	mov.b16 	%rs15, 0;
	mov.f32 	%f172, 0f00000000;
	mov.b32 	%r105, 0;
$L__BB1_2:
	setp.eq.s32 	%p4, %r112, 1;
	mov.u32 	%r113, %r111;
	mov.u32 	%r114, %r110;
	mov.u32 	%r115, %r109;
	mov.f32 	%f171, %f170;
	@%p4 bra 	$L__BB1_4;
	shr.u32 	%r53, %r117, 2;
	xor.b32  	%r54, %r53, %r117;
	shl.b32 	%r55, %r111, 4;
	shl.b32 	%r56, %r54, 1;
	xor.b32  	%r57, %r55, %r56;
	xor.b32  	%r58, %r57, %r111;
	xor.b32  	%r114, %r58, %r54;
	add.s32 	%r59, %r118, %r114;
	add.s32 	%r60, %r59, 362437;
	shr.u32 	%r61, %r116, 2;
	xor.b32  	%r62, %r61, %r116;
	shl.b32 	%r63, %r114, 4;
	shl.b32 	%r64, %r62, 1;
	xor.b32  	%r65, %r64, %r63;
	xor.b32  	%r66, %r65, %r62;
	xor.b32  	%r113, %r66, %r114;
	add.s32 	%r118, %r118, 724874;
	add.s32 	%r67, %r113, %r118;
	cvt.rn.f32.u32 	%f42, %r60;
	fma.rn.f32 	%f43, %f42, 0f2F800000, 0f2F000000;
	cvt.rn.f32.u32 	%f44, %r67;
	fma.rn.f32 	%f45, %f44, 0f30C90FDB, 0f30490FDB;
	setp.lt.f32 	%p5, %f43, 0f00800000;
	mul.f32 	%f46, %f43, 0f4B000000;
	selp.f32 	%f47, %f46, %f43, %p5;
	selp.f32 	%f48, 0fC1B80000, 0f00000000, %p5;
	mov.b32 	%r68, %f47;
	add.s32 	%r69, %r68, -1059760811;
	and.b32  	%r70, %r69, -8388608;
	sub.s32 	%r71, %r68, %r70;
	mov.b32 	%f49, %r71;
	cvt.rn.f32.s32 	%f50, %r70;
	fma.rn.f32 	%f51, %f50, 0f34000000, %f48;
	add.f32 	%f52, %f49, 0fBF800000;
	fma.rn.f32 	%f53, %f52, 0fBE055027, 0f3E1039F6;
	fma.rn.f32 	%f54, %f53, %f52, 0fBDF8CDCC;
	fma.rn.f32 	%f55, %f54, %f52, 0f3E0F2955;
	fma.rn.f32 	%f56, %f55, %f52, 0fBE2AD8B9;
	fma.rn.f32 	%f57, %f56, %f52, 0f3E4CED0B;
	fma.rn.f32 	%f58, %f57, %f52, 0fBE7FFF22;
	fma.rn.f32 	%f59, %f58, %f52, 0f3EAAAA78;
	fma.rn.f32 	%f60, %f59, %f52, 0fBF000000;
	mul.f32 	%f61, %f52, %f60;
	fma.rn.f32 	%f62, %f61, %f52, %f52;
	fma.rn.f32 	%f63, %f51, 0f3F317218, %f62;
	setp.gt.u32 	%p6, %r68, 2139095039;
	fma.rn.f32 	%f64, %f47, 0f7F800000, 0f7F800000;
	selp.f32 	%f65, %f64, %f63, %p6;
	setp.eq.f32 	%p7, %f47, 0f00000000;
	mul.f32 	%f66, %f65, 0fC0000000;
	selp.f32 	%f67, 0f7F800000, %f66, %p7;
	sqrt.rn.f32 	%f68, %f67;
	sin.approx.f32 	%f69, %f45;
	cos.approx.f32 	%f70, %f45;
	mul.f32 	%f171, %f68, %f69;
	mul.f32 	%f170, %f68, %f70;
	mov.u32 	%r115, %r111;
	mov.u32 	%r116, %r110;
	mov.u32 	%r117, %r109;
$L__BB1_4:
	setp.ne.s32 	%p8, %r4, 1;
	and.b32  	%r72, %r3, -2;
	setp.eq.s32 	%p9, %r72, 2;
	setp.lt.u32 	%p10, %r3, 2;
	fma.rn.f32 	%f71, %f171, %f9, %f8;
	fma.rn.f32 	%f72, %f71, 0f3BBB989D, 0f3F000000;
	cvt.sat.f32.f32 	%f73, %f72;
	mov.f32 	%f74, 0f4B400001;
	mov.f32 	%f75, 0f437C0000;
	fma.rm.f32 	%f76, %f73, %f75, %f74;
	add.f32 	%f77, %f76, 0fCB40007F;
	neg.f32 	%f78, %f77;
	fma.rn.f32 	%f79, %f71, 0f3FB8AA3B, %f78;
	fma.rn.f32 	%f80, %f71, 0f32A57060, %f79;
	mov.b32 	%r73, %f76;
	shl.b32 	%r74, %r73, 23;
	mov.b32 	%f81, %r74;
	ex2.approx.ftz.f32 	%f82, %f80;
	mul.f32 	%f83, %f82, %f81;
	mul.f32 	%f84, %f168, %f83;
	setp.le.f32 	%p11, %f84, %f2;
	setp.ge.f32 	%p12, %f84, %f2;
	selp.b16 	%rs5, 1, %rs15, %p12;
	selp.b16 	%rs6, %rs5, %rs15, %p9;
	selp.b16 	%rs7, 1, %rs6, %p11;
	selp.b16 	%rs2, %rs7, %rs6, %p10;
	@%p8 bra 	$L__BB1_11;
	setp.eq.s32 	%p13, %r5, 1;
	@%p13 bra 	$L__BB1_8;
	setp.ne.s32 	%p14, %r5, 0;
	@%p14 bra 	$L__BB1_9;
	sub.f32 	%f86, %f84, %f1;
	max.f32 	%f172, %f86, 0f00000000;
	bra.uni 	$L__BB1_9;
$L__BB1_8:
	sub.f32 	%f85, %f1, %f84;
	max.f32 	%f172, %f85, 0f00000000;
$L__BB1_9:
	setp.leu.f32 	%p15, %f172, 0f00000000;
	mov.u32 	%r119, %r105;
	@%p15 bra 	$L__BB1_11;
$L__BB1_10:
	ld.param.u64 	%rd17, [_Z16calculatePayoffsP13BarrierOptionP17curandStateXORWOWPfii_param_2];
	neg.f32 	%f150, %f5;
	cvt.rn.f32.u32 	%f151, %r119;
	mul.f32 	%f152, %f7, %f151;
	mul.f32 	%f153, %f152, %f150;
	fma.rn.f32 	%f154, %f153, 0f3BBB989D, 0f3F000000;
	cvt.sat.f32.f32 	%f155, %f154;
	mov.f32 	%f156, 0f4B400001;
	mov.f32 	%f157, 0f437C0000;
	fma.rm.f32 	%f158, %f155, %f157, %f156;
	add.f32 	%f159, %f158, 0fCB40007F;
	neg.f32 	%f160, %f159;
	fma.rn.f32 	%f161, %f153, 0f3FB8AA3B, %f160;
	fma.rn.f32 	%f162, %f153, 0f32A57060, %f161;
	mov.b32 	%r102, %f158;
	shl.b32 	%r103, %r102, 23;
	mov.b32 	%f163, %r103;
	ex2.approx.ftz.f32 	%f164, %f162;
	mul.f32 	%f165, %f164, %f163;
	mul.f32 	%f166, %f172, %f165;
	mad.lo.s32 	%r104, %r46, %r1, %r51;
	cvta.to.global.u64 	%rd13, %rd17;
	mul.wide.u32 	%rd14, %r104, 4;
	add.s64 	%rd15, %rd13, %rd14;
	st.global.f32 	[%rd15], %f166;
	bra.uni 	$L__BB1_32;
$L__BB1_11:
	add.s32 	%r119, %r105, 1;
	setp.eq.s32 	%p16, %r119, 365;
	@%p16 bra 	$L__BB1_21;
	setp.ne.s32 	%p17, %r112, 1;
	mov.b32 	%r112, 0;
	mov.u32 	%r111, %r113;
	mov.u32 	%r110, %r114;
	mov.u32 	%r109, %r115;
	mov.f32 	%f176, %f170;
	@%p17 bra 	$L__BB1_14;
	shr.u32 	%r77, %r117, 2;
	xor.b32  	%r78, %r77, %r117;
	shl.b32 	%r79, %r113, 4;
	shl.b32 	%r80, %r78, 1;
	xor.b32  	%r81, %r79, %r80;
	xor.b32  	%r82, %r81, %r113;
	xor.b32  	%r110, %r82, %r78;
	add.s32 	%r83, %r118, %r110;
	add.s32 	%r84, %r83, 362437;
	shr.u32 	%r85, %r116, 2;
	xor.b32  	%r86, %r85, %r116;
	shl.b32 	%r87, %r110, 4;
	shl.b32 	%r88, %r86, 1;
	xor.b32  	%r89, %r88, %r87;
	xor.b32  	%r90, %r89, %r86;
	xor.b32  	%r111, %r90, %r110;
	add.s32 	%r118, %r118, 724874;
	add.s32 	%r91, %r111, %r118;
	cvt.rn.f32.u32 	%f87, %r84;
	fma.rn.f32 	%f88, %f87, 0f2F800000, 0f2F000000;
	cvt.rn.f32.u32 	%f89, %r91;
	fma.rn.f32 	%f90, %f89, 0f30C90FDB, 0f30490FDB;
	setp.lt.f32 	%p18, %f88, 0f00800000;
	mul.f32 	%f91, %f88, 0f4B000000;
	selp.f32 	%f92, %f91, %f88, %p18;
	selp.f32 	%f93, 0fC1B80000, 0f00000000, %p18;
	mov.b32 	%r92, %f92;
	add.s32 	%r93, %r92, -1059760811;
	and.b32  	%r94, %r93, -8388608;
	sub.s32 	%r95, %r92, %r94;
	mov.b32 	%f94, %r95;
	cvt.rn.f32.s32 	%f95, %r94;
	fma.rn.f32 	%f96, %f95, 0f34000000, %f93;
	add.f32 	%f97, %f94, 0fBF800000;
	fma.rn.f32 	%f98, %f97, 0fBE055027, 0f3E1039F6;
	fma.rn.f32 	%f99, %f98, %f97, 0fBDF8CDCC;
	fma.rn.f32 	%f100, %f99, %f97, 0f3E0F2955;
	fma.rn.f32 	%f101, %f100, %f97, 0fBE2AD8B9;
	fma.rn.f32 	%f102, %f101, %f97, 0f3E4CED0B;
	fma.rn.f32 	%f103, %f102, %f97, 0fBE7FFF22;
	fma.rn.f32 	%f104, %f103, %f97, 0f3EAAAA78;
	fma.rn.f32 	%f105, %f104, %f97, 0fBF000000;
	mul.f32 	%f106, %f97, %f105;
	fma.rn.f32 	%f107, %f106, %f97, %f97;
	fma.rn.f32 	%f108, %f96, 0f3F317218, %f107;
	setp.gt.u32 	%p19, %r92, 2139095039;
	fma.rn.f32 	%f109, %f92, 0f7F800000, 0f7F800000;
	selp.f32 	%f110, %f109, %f108, %p19;
	setp.eq.f32 	%p20, %f92, 0f00000000;
	mul.f32 	%f111, %f110, 0fC0000000;
	selp.f32 	%f112, 0f7F800000, %f111, %p20;
	sqrt.rn.f32 	%f113, %f112;
	sin.approx.f32 	%f114, %f90;
	cos.approx.f32 	%f115, %f90;
	mul.f32 	%f176, %f113, %f114;
	mul.f32 	%f170, %f113, %f115;
	mov.b32 	%r112, 1;
	mov.u32 	%r109, %r113;
	mov.u32 	%r116, %r114;
	mov.u32 	%r117, %r115;
$L__BB1_14:
	setp.ne.s32 	%p21, %r4, 1;
	fma.rn.f32 	%f116, %f176, %f9, %f8;
	fma.rn.f32 	%f117, %f116, 0f3BBB989D, 0f3F000000;
	cvt.sat.f32.f32 	%f118, %f117;
	mov.f32 	%f119, 0f4B400001;
	mov.f32 	%f120, 0f437C0000;
	fma.rm.f32 	%f121, %f118, %f120, %f119;
	add.f32 	%f122, %f121, 0fCB40007F;
	neg.f32 	%f123, %f122;
	fma.rn.f32 	%f124, %f116, 0f3FB8AA3B, %f123;
	fma.rn.f32 	%f125, %f116, 0f32A57060, %f124;
	mov.b32 	%r96, %f121;
	shl.b32 	%r97, %r96, 23;
	mov.b32 	%f126, %r97;
	ex2.approx.ftz.f32 	%f127, %f125;
	mul.f32 	%f128, %f127, %f126;
	mul.f32 	%f168, %f84, %f128;
	@%p21 bra 	$L__BB1_20;
	setp.eq.s32 	%p22, %r5, 0;
	@%p22 bra 	$L__BB1_18;
	setp.ne.s32 	%p23, %r5, 1;
	@%p23 bra 	$L__BB1_19;
	sub.f32 	%f129, %f1, %f168;
	max.f32 	%f172, %f129, 0f00000000;
	bra.uni 	$L__BB1_19;
$L__BB1_18:
	sub.f32 	%f130, %f168, %f1;
	max.f32 	%f172, %f130, 0f00000000;
$L__BB1_19:
	setp.gt.f32 	%p24, %f172, 0f00000000;
	@%p24 bra 	$L__BB1_10;
$L__BB1_20:
	add.s32 	%r105, %r105, 2;
	setp.ge.f32 	%p25, %f168, %f2;
	setp.eq.s32 	%p26, %r72, 2;
	setp.le.f32 	%p27, %f168, %f2;
	setp.lt.u32 	%p28, %r3, 2;
	selp.b16 	%rs8, 1, %rs2, %p25;
	selp.b16 	%rs9, %rs8, %rs2, %p26;
	selp.b16 	%rs10, 1, %rs9, %p27;
	selp.b16 	%rs15, %rs10, %rs9, %p28;
	bra.uni 	$L__BB1_2;
$L__BB1_21:
	setp.eq.s32 	%p29, %r5, 1;
	@%p29 bra 	$L__BB1_27;
	setp.ne.s32 	%p30, %r5, 0;
	@%p30 bra 	$L__BB1_31;
	and.b32  	%r43, %r3, -3;
	setp.ne.s32 	%p37, %r43, 0;
	and.b16  	%rs13, %rs2, 255;
	setp.eq.s16 	%p38, %rs13, 0;
	or.pred  	%p39, %p37, %p38;
	@%p39 bra 	$L__BB1_25;
	sub.f32 	%f134, %f84, %f1;
	max.f32 	%f172, %f134, 0f00000000;
	bra.uni 	$L__BB1_31;
$L__BB1_25:
	setp.ne.s32 	%p40, %r43, 1;
	setp.ne.s16 	%p41, %rs13, 0;
	or.pred  	%p42, %p40, %p41;
	@%p42 bra 	$L__BB1_31;
	sub.f32 	%f133, %f84, %f1;
	max.f32 	%f172, %f133, 0f00000000;
	bra.uni 	$L__BB1_31;
$L__BB1_27:
	and.b32  	%r44, %r3, -3;
	setp.ne.s32 	%p31, %r44, 0;
	and.b16  	%rs11, %rs2, 255;
	setp.eq.s16 	%p32, %rs11, 0;
	or.pred  	%p33, %p31, %p32;
	@%p33 bra 	$L__BB1_29;
	sub.f32 	%f132, %f1, %f84;
	max.f32 	%f172, %f132, 0f00000000;
	bra.uni 	$L__BB1_31;
$L__BB1_29:
	setp.ne.s32 	%p34, %r44, 1;
	setp.ne.s16 	%p35, %rs11, 0;
	or.pred  	%p36, %p34, %p35;
	@%p36 bra 	$L__BB1_31;
	sub.f32 	%f131, %f1, %f84;
	max.f32 	%f172, %f131, 0f00000000;
$L__BB1_31:
	ld.param.u64 	%rd16, [_Z16calculatePayoffsP13BarrierOptionP17curandStateXORWOWPfii_param_2];
	neg.f32 	%f135, %f5;
	mul.f32 	%f136, %f3, %f135;
	fma.rn.f32 	%f137, %f136, 0f3BBB989D, 0f3F000000;
	cvt.sat.f32.f32 	%f138, %f137;
	mov.f32 	%f139, 0f4B400001;
	mov.f32 	%f140, 0f437C0000;
	fma.rm.f32 	%f141, %f138, %f140, %f139;
	add.f32 	%f142, %f141, 0fCB40007F;
	neg.f32 	%f143, %f142;
	fma.rn.f32 	%f144, %f136, 0f3FB8AA3B, %f143;
	fma.rn.f32 	%f145, %f136, 0f32A57060, %f144;
	mov.b32 	%r99, %f141;
	shl.b32 	%r100, %r99, 23;
	mov.b32 	%f146, %r100;
	ex2.approx.ftz.f32 	%f147, %f145;
	mul.f32 	%f148, %f147, %f146;
	mul.f32 	%f149, %f172, %f148;
	mad.lo.s32 	%r101, %r46, %r1, %r51;
	cvta.to.global.u64 	%rd10, %rd16;
	mul.wide.u32 	%rd11, %r101, 4;
	add.s64 	%rd12, %rd10, %rd11;
	st.global.f32 	[%rd12], %f149;
$L__BB1_32:
	ret;

}
	// .globl	_Z22calculateAveragePayoffPfS_ii
.visible .entry _Z22calculateAveragePayoffPfS_ii(
	.param .u64 .ptr .align 1 _Z22calculateAveragePayoffPfS_ii_param_0,
	.param .u64 .ptr .align 1 _Z22calculateAveragePayoffPfS_ii_param_1,
	.param .u32 _Z22calculateAveragePayoffPfS_ii_param_2,
	.param .u32 _Z22calculateAveragePayoffPfS_ii_param_3
)
{
	.reg .pred 	%p<11>;
	.reg .b32 	%r<29>;
	.reg .b32 	%f<85>;
	.reg .b64 	%rd<32>;

	ld.param.u64 	%rd9, [_Z22calculateAveragePayoffPfS_ii_param_0];
	ld.param.u64 	%rd8, [_Z22calculateAveragePayoffPfS_ii_param_1];
	ld.param.u32 	%r18, [_Z22calculateAveragePayoffPfS_ii_param_2];
	ld.param.u32 	%r19, [_Z22calculateAveragePayoffPfS_ii_param_3];
	cvta.to.global.u64 	%rd1, %rd9;
	mov.u32 	%r1, %ctaid.x;
	setp.ge.s32 	%p1, %r1, %r19;
	@%p1 bra 	$L__BB2_15;
	setp.lt.s32 	%p2, %r18, 1;
	mov.f32 	%f84, 0f00000000;
	@%p2 bra 	$L__BB2_14;
	mul.lo.s32 	%r2, %r18, %r1;
	and.b32  	%r3, %r18, 15;
	setp.lt.u32 	%p3, %r18, 16;
	mov.f32 	%f84, 0f00000000;
	mov.b32 	%r26, 0;
	@%p3 bra 	$L__BB2_5;
	and.b32  	%r26, %r18, 2147483632;
	neg.s32 	%r24, %r26;
	mul.wide.u32 	%rd10, %r2, 4;
	add.s64 	%rd11, %rd10, %rd1;
	add.s64 	%rd30, %rd11, 32;
	mov.f32 	%f84, 0f00000000;
$L__BB2_4:
	.pragma "nounroll";
	ld.global.f32 	%f18, [%rd30+-32];
	add.f32 	%f19, %f84, %f18;
	ld.global.f32 	%f20, [%rd30+-28];
	add.f32 	%f21, %f19, %f20;
	ld.global.f32 	%f22, [%rd30+-24];
	add.f32 	%f23, %f21, %f22;
	ld.global.f32 	%f24, [%rd30+-20];
	add.f32 	%f25, %f23, %f24;
	ld.global.f32 	%f26, [%rd30+-16];
	add.f32 	%f27, %f25, %f26;
	ld.global.f32 	%f28, [%rd30+-12];
	add.f32 	%f29, %f27, %f28;
	ld.global.f32 	%f30, [%rd30+-8];
	add.f32 	%f31, %f29, %f30;
	ld.global.f32 	%f32, [%rd30+-4];
	add.f32 	%f33, %f31, %f32;
	ld.global.f32 	%f34, [%rd30];
	add.f32 	%f35, %f33, %f34;
	ld.global.f32 	%f36, [%rd30+4];
	add.f32 	%f37, %f35, %f36;
	ld.global.f32 	%f38, [%rd30+8];
	add.f32 	%f39, %f37, %f38;
	ld.global.f32 	%f40, [%rd30+12];
	add.f32 	%f41, %f39, %f40;
	ld.global.f32 	%f42, [%rd30+16];
	add.f32 	%f43, %f41, %f42;
	ld.global.f32 	%f44, [%rd30+20];
	add.f32 	%f45, %f43, %f44;
	ld.global.f32 	%f46, [%rd30+24];
	add.f32 	%f47, %f45, %f46;
	ld.global.f32 	%f48, [%rd30+28];
	add.f32 	%f84, %f47, %f48;
	add.s32 	%r24, %r24, 16;
	add.s64 	%rd30, %rd30, 64;
	setp.ne.s32 	%p4, %r24, 0;
	@%p4 bra 	$L__BB2_4;
$L__BB2_5:
	setp.eq.s32 	%p5, %r3, 0;
	@%p5 bra 	$L__BB2_14;
	and.b32  	%r9, %r18, 7;
	setp.lt.u32 	%p6, %r3, 8;
	@%p6 bra 	$L__BB2_8;
	add.s32 	%r21, %r26, %r2;
	mul.wide.u32 	%rd12, %r21, 4;
	add.s64 	%rd13, %rd1, %rd12;
	ld.global.f32 	%f50, [%rd13];
	add.f32 	%f51, %f84, %f50;
	cvt.u64.u32 	%rd14, %r2;
	cvt.u64.u32 	%rd15, %r26;
	add.s64 	%rd16, %rd15, %rd14;
	shl.b64 	%rd17, %rd16, 2;
	add.s64 	%rd18, %rd1, %rd17;
	ld.global.f32 	%f52, [%rd18+4];
	add.f32 	%f53, %f51, %f52;
	ld.global.f32 	%f54, [%rd18+8];
	add.f32 	%f55, %f53, %f54;
	ld.global.f32 	%f56, [%rd18+12];
	add.f32 	%f57, %f55, %f56;
	ld.global.f32 	%f58, [%rd18+16];
	add.f32 	%f59, %f57, %f58;
	ld.global.f32 	%f60, [%rd18+20];
	add.f32 	%f61, %f59, %f60;
	ld.global.f32 	%f62, [%rd18+24];
	add.f32 	%f63, %f61, %f62;
	ld.global.f32 	%f64, [%rd18+28];
	add.f32 	%f84, %f63, %f64;
	add.s32 	%r26, %r26, 8;
$L__BB2_8:
	setp.eq.s32 	%p7, %r9, 0;
	@%p7 bra 	$L__BB2_14;
	and.b32  	%r12, %r18, 3;
	setp.lt.u32 	%p8, %r9, 4;
	@%p8 bra 	$L__BB2_11;
	add.s32 	%r22, %r26, %r2;
	mul.wide.u32 	%rd19, %r22, 4;
	add.s64 	%rd20, %rd1, %rd19;
	ld.global.f32 	%f66, [%rd20];
	add.f32 	%f67, %f84, %f66;
	cvt.u64.u32 	%rd21, %r2;
	cvt.u64.u32 	%rd22, %r26;
	add.s64 	%rd23, %rd22, %rd21;
	shl.b64 	%rd24, %rd23, 2;
	add.s64 	%rd25, %rd1, %rd24;
	ld.global.f32 	%f68, [%rd25+4];
	add.f32 	%f69, %f67, %f68;
	ld.global.f32 	%f70, [%rd25+8];
	add.f32 	%f71, %f69, %f70;
	ld.global.f32 	%f72, [%rd25+12];
	add.f32 	%f84, %f71, %f72;
	add.s32 	%r26, %r26, 4;
$L__BB2_11:
	setp.eq.s32 	%p9, %r12, 0;
	@%p9 bra 	$L__BB2_14;
	add.s32 	%r23, %r26, %r2;
	mul.wide.u32 	%rd26, %r23, 4;
	add.s64 	%rd31, %rd1, %rd26;
	neg.s32 	%r28, %r12;
$L__BB2_13:
	.pragma "nounroll";
	ld.global.f32 	%f73, [%rd31];
	add.f32 	%f84, %f84, %f73;
	add.s64 	%rd31, %rd31, 4;
	add.s32 	%r28, %r28, 1;
	setp.ne.s32 	%p10, %r28, 0;
	@%p10 bra 	$L__BB2_13;
$L__BB2_14:
	cvt.rn.f32.s32 	%f74, %r18;
	div.rn.f32 	%f75, %f84, %f74;
	cvta.to.global.u64 	%rd27, %rd8;
	mul.wide.u32 	%rd28, %r1, 4;
	add.s64 	%rd29, %rd27, %rd28;
	st.global.f32 	[%rd29], %f75;
$L__BB2_15:
	ret;

}


// ===== COMPILED SASS (sm_100) =====

	.target	sm_100

	.elftype	@"ET_EXEC"


//--------------------- .note.nv.tkinfo           --------------------------
	.section	.note.nv.tkinfo,"",@"SHT_NOTE"
	.sectionflags	@"SHF_NOTE_NV_TKINFO"
	.tkinfo
        /*0018*/ 	.word	0x00000002
        /*0030*/ 	.string	""
        /*0030*/ 	.string	"ptxas"
        /*0030*/ 	.string	"Cuda compilation tools, release 13.0, V13.0.88"
        /*0030*/ 	.string	"Build cuda_13.0.r13.0/compiler.36424714_0"
        /*0030*/ 	.string	"-arch sm_100 -m 64 "



//--------------------- .note.nv.cuinfo           --------------------------
	.section	.note.nv.cuinfo,"",@"SHT_NOTE"
	.sectionflags	@"SHF_NOTE_NV_CUINFO"
        /*0018*/ 	.short	0x0002
        /*001a*/ 	.short	0x0064
        /*001c*/ 	.short	0x0082
	.zero		2


//--------------------- .nv.info                  --------------------------
	.section	.nv.info,"",@"SHT_CUDA_INFO"
	.align	4


	//----- nvinfo : EIATTR_REGCOUNT
	.align		4
        /*0000*/ 	.byte	0x04, 0x2f
        /*0002*/ 	.short	(.L_10 - .L_9)
	.align		4
.L_9:
        /*0004*/ 	.word	index@(_Z14initRandStatesP17curandStateXORWOWmi)
        /*0008*/ 	.word	0x0000001f


	//----- nvinfo : EIATTR_FRAME_SIZE
	.align		4
.L_10:
        /*000c*/ 	.byte	0x04, 0x11
        /*000e*/ 	.short	(.L_12 - .L_11)
	.align		4
.L_11:
        /*0010*/ 	.word	index@(_Z14initRandStatesP17curandStateXORWOWmi)
        /*0014*/ 	.word	0x00000000


	//----- nvinfo : EIATTR_REGCOUNT
	.align		4
.L_12:
        /*0018*/ 	.byte	0x04, 0x2f
        /*001a*/ 	.short	(.L_14 - .L_13)
	.align		4
.L_13:
        /*001c*/ 	.word	index@(_Z16calculatePayoffsP13BarrierOptionP17curandStateXORWOWPfii)
        /*0020*/ 	.word	0x00000028


	//----- nvinfo : EIATTR_FRAME_SIZE
	.align		4
.L_14:
        /*0024*/ 	.byte	0x04, 0x11
        /*0026*/ 	.short	(.L_16 - .L_15)
	.align		4
.L_15:
        /*0028*/ 	.word	index@($__internal_2_$__cuda_sm3x_div_rn_noftz_f32_slowpath)
        /*002c*/ 	.word	0x00000000


	//----- nvinfo : EIATTR_FRAME_SIZE
	.align		4
.L_16:
        /*0030*/ 	.byte	0x04, 0x11
        /*0032*/ 	.short	(.L_18 - .L_17)
	.align		4
.L_17:
        /*0034*/ 	.word	index@($__internal_1_$__cuda_sm20_sqrt_rn_f32_slowpath)
        /*0038*/ 	.word	0x00000000


	//----- nvinfo : EIATTR_FRAME_SIZE
	.align		4
.L_18:
        /*003c*/ 	.byte	0x04, 0x11
        /*003e*/ 	.short	(.L_20 - .L_19)
	.align		4
.L_19:
        /*0040*/ 	.word	index@(_Z16calculatePayoffsP13BarrierOptionP17curandStateXORWOWPfii)
        /*0044*/ 	.word	0x00000000


	//----- nvinfo : EIATTR_REGCOUNT
	.align		4
.L_20:
        /*0048*/ 	.byte	0x04, 0x2f
        /*004a*/ 	.short	(.L_22 - .L_21)
	.align		4
.L_21:
        /*004c*/ 	.word	index@(_Z22calculateAveragePayoffPfS_ii)
        /*0050*/ 	.word	0x0000001f


	//----- nvinfo : EIATTR_FRAME_SIZE
	.align		4
.L_22:
        /*0054*/ 	.byte	0x04, 0x11
        /*0056*/ 	.short	(.L_24 - .L_23)
	.align		4
.L_23:
        /*0058*/ 	.word	index@($__internal_0_$__cuda_sm3x_div_rn_noftz_f32_slowpath)
        /*005c*/ 	.word	0x00000000


	//----- nvinfo : EIATTR_FRAME_SIZE
	.align		4
.L_24:
        /*0060*/ 	.byte	0x04, 0x11
        /*0062*/ 	.short	(.L_26 - .L_25)
	.align		4
.L_25:
        /*0064*/ 	.word	index@(_Z22calculateAveragePayoffPfS_ii)
        /*0068*/ 	.word	0x00000000


	//----- nvinfo : EIATTR_MIN_STACK_SIZE
	.align		4
.L_26:
        /*006c*/ 	.byte	0x04, 0x12
        /*006e*/ 	.short	(.L_28 - .L_27)
	.align		4
.L_27:
        /*0070*/ 	.word	index@(_Z22calculateAveragePayoffPfS_ii)
        /*0074*/ 	.word	0x00000000


	//----- nvinfo : EIATTR_MIN_STACK_SIZE
	.align		4
.L_28:
        /*0078*/ 	.byte	0x04, 0x12
        /*007a*/ 	.short	(.L_30 - .L_29)
	.align		4
.L_29:
        /*007c*/ 	.word	index@(_Z16calculatePayoffsP13BarrierOptionP17curandStateXORWOWPfii)
        /*0080*/ 	.word	0x00000000


	//----- nvinfo : EIATTR_MIN_STACK_SIZE
	.align		4
.L_30:
        /*0084*/ 	.byte	0x04, 0x12
        /*0086*/ 	.short	(.L_32 - .L_31)
	.align		4
.L_31:
        /*0088*/ 	.word	index@(_Z14initRandStatesP17curandStateXORWOWmi)
        /*008c*/ 	.word	0x00000000
.L_32:


//--------------------- .nv.compat                --------------------------
	.section	.nv.compat,"",@"SHT_CUDA_COMPAT_INFO"
	.align	4
        /*0000*/ 	.byte	0x02, 0x09, 0x00, 0x00, 0x02, 0x02, 0x01, 0x00, 0x02, 0x05, 0x05, 0x00, 0x03, 0x07, 0x01, 0x01
        /*0010*/ 	.byte	0x02, 0x03, 0x00, 0x00, 0x02, 0x06, 0x01, 0x00, 0x04, 0x0b, 0x08, 0x00, 0x01, 0x00, 0x00, 0x00
        /*0020*/ 	.byte	0x00, 0x00, 0x00, 0x00


//--------------------- .nv.info._Z22calculateAveragePayoffPfS_ii --------------------------
	.section	.nv.info._Z22calculateAveragePayoffPfS_ii,"",@"SHT_CUDA_INFO"
	.sectionflags	@""
	.align	4


	//----- nvinfo : EIATTR_CUDA_API_VERSION
	.align		4
        /*0000*/ 	.byte	0x04, 0x37
        /*0002*/ 	.short	(.L_34 - .L_33)
.L_33:
        /*0004*/ 	.word	0x00000082


	//----- nvinfo : EIATTR_KPARAM_INFO
	.align		4
.L_34:
        /*0008*/ 	.byte	0x04, 0x17
        /*000a*/ 	.short	(.L_36 - .L_35)
.L_35:
        /*000c*/ 	.word	0x00000000
        /*0010*/ 	.short	0x0003
        /*0012*/ 	.short	0x0014
        /*0014*/ 	.byte	0x00, 0xf0, 0x11, 0x00


	//----- nvinfo : EIATTR_KPARAM_INFO
	.align		4
.L_36:
        /*0018*/ 	.byte	0x04, 0x17
        /*001a*/ 	.short	(.L_38 - .L_37)
.L_37:
        /*001c*/ 	.word	0x00000000
        /*0020*/ 	.short	0x0002
        /*0022*/ 	.short	0x0010
        /*0024*/ 	.byte	0x00, 0xf0, 0x11, 0x00


	//----- nvinfo : EIATTR_KPARAM_INFO
	.align		4
.L_38:
        /*0028*/ 	.byte	0x04, 0x17
        /*002a*/ 	.short	(.L_40 - .L_39)
.L_39:
        /*002c*/ 	.word	0x00000000
        /*0030*/ 	.short	0x0001
        /*0032*/ 	.short	0x0008
        /*0034*/ 	.byte	0x00, 0xf5, 0x21, 0x00


	//----- nvinfo : EIATTR_KPARAM_INFO
	.align		4
.L_40:
        /*0038*/ 	.byte	0x04, 0x17
        /*003a*/ 	.short	(.L_42 - .L_41)
.L_41:
        /*003c*/ 	.word	0x00000000
        /*0040*/ 	.short	0x0000
        /*0042*/ 	.short	0x0000
        /*0044*/ 	.byte	0x00, 0xf5, 0x21, 0x00


	//----- nvinfo : EIATTR_SPARSE_MMA_MASK
	.align		4
.L_42:
        /*0048*/ 	.byte	0x03, 0x50
        /*004a*/ 	.short	0x0000


	//----- nvinfo : EIATTR_MAXREG_COUNT
	.align		4
        /*004c*/ 	.byte	0x03, 0x1b
        /*004e*/ 	.short	0x00ff


	//----- nvinfo : EIATTR_MERCURY_ISA_VERSION
	.align		4
        /*0050*/ 	.byte	0x03, 0x5f
        /*0052*/ 	.short	0x0101


	//----- nvinfo : EIATTR_VRC_CTA_INIT_COUNT
	.align		4
        /*0054*/ 	.byte	0x02, 0x4a
	.zero		1
	.zero		1


	//----- nvinfo : EIATTR_EXIT_INSTR_OFFSETS
	.align		4
        /*0058*/ 	.byte	0x04, 0x1c
        /*005a*/ 	.short	(.L_44 - .L_43)


	//   ....[0]....
.L_43:
        /*005c*/ 	.word	0x00000040


	//   ....[1]....
        /*0060*/ 	.word	0x000008c0


	//----- nvinfo : EIATTR_CRS_STACK_SIZE
	.align		4
.L_44:
        /*0064*/ 	.byte	0x04, 0x1e
        /*0066*/ 	.short	(.L_46 - .L_45)
.L_45:
        /*0068*/ 	.word	0x00000000


	//----- nvinfo : EIATTR_CBANK_PARAM_SIZE
	.align		4
.L_46:
        /*006c*/ 	.byte	0x03, 0x19
        /*006e*/ 	.short	0x0018


	//----- nvinfo : EIATTR_PARAM_CBANK
	.align		4
        /*0070*/ 	.byte	0x04, 0x0a
        /*0072*/ 	.short	(.L_48 - .L_47)
	.align		4
.L_47:
        /*0074*/ 	.word	index@(.nv.constant0._Z22calculateAveragePayoffPfS_ii)
        /*0078*/ 	.short	0x0380
        /*007a*/ 	.short	0x0018


	//----- nvinfo : EIATTR_SW_WAR
	.align		4
.L_48:
        /*007c*/ 	.byte	0x04, 0x36
        /*007e*/ 	.short	(.L_50 - .L_49)
.L_49:
        /*0080*/ 	.word	0x00000008
.L_50:


//--------------------- .nv.info._Z16calculatePayoffsP13BarrierOptionP17curandStateXORWOWPfii --------------------------
	.section	.nv.info._Z16calculatePayoffsP13BarrierOptionP17curandStateXORWOWPfii,"",@"SHT_CUDA_INFO"
	.sectionflags	@""
	.align	4


	//----- nvinfo : EIATTR_CUDA_API_VERSION
	.align		4
        /*0000*/ 	.byte	0x04, 0x37
        /*0002*/ 	.short	(.L_52 - .L_51)
.L_51:
        /*0004*/ 	.word	0x00000082


	//----- nvinfo : EIATTR_KPARAM_INFO
	.align		4
.L_52:
        /*0008*/ 	.byte	0x04, 0x17
        /*000a*/ 	.short	(.L_54 - .L_53)
.L_53:
        /*000c*/ 	.word	0x00000000
        /*0010*/ 	.short	0x0004
        /*0012*/ 	.short	0x001c
        /*0014*/ 	.byte	0x00, 0xf0, 0x11, 0x00


	//----- nvinfo : EIATTR_KPARAM_INFO
	.align		4
.L_54:
        /*0018*/ 	.byte	0x04, 0x17
        /*001a*/ 	.short	(.L_56 - .L_55)
.L_55:
        /*001c*/ 	.word	0x00000000
        /*0020*/ 	.short	0x0003
        /*0022*/ 	.short	0x0018
        /*0024*/ 	.byte	0x00, 0xf0, 0x11, 0x00


	//----- nvinfo : EIATTR_KPARAM_INFO
	.align		4
.L_56:
        /*0028*/ 	.byte	0x04, 0x17
        /*002a*/ 	.short	(.L_58 - .L_57)
.L_57:
        /*002c*/ 	.word	0x00000000
        /*0030*/ 	.short	0x0002
        /*0032*/ 	.short	0x0010
        /*0034*/ 	.byte	0x00, 0xf5, 0x21, 0x00


	//----- nvinfo : EIATTR_KPARAM_INFO
	.align		4
.L_58:
        /*0038*/ 	.byte	0x04, 0x17
        /*003a*/ 	.short	(.L_60 - .L_59)
.L_59:
        /*003c*/ 	.word	0x00000000
        /*0040*/ 	.short	0x0001
        /*0042*/ 	.short	0x0008
        /*0044*/ 	.byte	0x00, 0xf5, 0x21, 0x00


	//----- nvinfo : EIATTR_KPARAM_INFO
	.align		4
.L_60:
        /*0048*/ 	.byte	0x04, 0x17
        /*004a*/ 	.short	(.L_62 - .L_61)
.L_61:
        /*004c*/ 	.word	0x00000000
        /*0050*/ 	.short	0x0000
        /*0052*/ 	.short	0x0000
        /*0054*/ 	.byte	0x00, 0xf5, 0x21, 0x00


	//----- nvinfo : EIATTR_SPARSE_MMA_MASK
	.align		4
.L_62:
        /*0058*/ 	.byte	0x03, 0x50
        /*005a*/ 	.short	0x0000


	//----- nvinfo : EIATTR_MAXREG_COUNT
	.align		4
        /*005c*/ 	.byte	0x03, 0x1b
        /*005e*/ 	.short	0x00ff


	//----- nvinfo : EIATTR_MERCURY_ISA_VERSION
	.align		4
        /*0060*/ 	.byte	0x03, 0x5f
        /*0062*/ 	.short	0x0101


	//----- nvinfo : EIATTR_VRC_CTA_INIT_COUNT
	.align		4
        /*0064*/ 	.byte	0x02, 0x4a
	.zero		1
	.zero		1


	//----- nvinfo : EIATTR_EXIT_INSTR_OFFSETS
	.align		4
        /*0068*/ 	.byte	0x04, 0x1c
        /*006a*/ 	.short	(.L_64 - .L_63)


	//   ....[0]....
.L_63:
        /*006c*/ 	.word	0x00000090


	//   ....[1]....
        /*0070*/ 	.word	0x00001340


	//   ....[2]....
        /*0074*/ 	.word	0x00001600


	//----- nvinfo : EIATTR_CRS_STACK_SIZE
	.align		4
.L_64:
        /*0078*/ 	.byte	0x04, 0x1e
        /*007a*/ 	.short	(.L_66 - .L_65)
.L_65:
        /*007c*/ 	.word	0x00000000


	//----- nvinfo : EIATTR_CBANK_PARAM_SIZE
	.align		4
.L_66:
        /*0080*/ 	.byte	0x03, 0x19
        /*0082*/ 	.short	0x0020


	//----- nvinfo : EIATTR_PARAM_CBANK
	.align		4
        /*0084*/ 	.byte	0x04, 0x0a
        /*0086*/ 	.short	(.L_68 - .L_67)
	.align		4
.L_67:
        /*0088*/ 	.word	index@(.nv.constant0._Z16calculatePayoffsP13BarrierOptionP17curandStateXORWOWPfii)
        /*008c*/ 	.short	0x0380
        /*008e*/ 	.short	0x0020


	//----- nvinfo : EIATTR_SW_WAR
	.align		4
.L_68:
        /*0090*/ 	.byte	0x04, 0x36
        /*0092*/ 	.short	(.L_70 - .L_69)
.L_69:
        /*0094*/ 	.word	0x00000008
.L_70:


//--------------------- .nv.info._Z14initRandStatesP17curandStateXORWOWmi --------------------------
	.section	.nv.info._Z14initRandStatesP17curandStateXORWOWmi,"",@"SHT_CUDA_INFO"
	.sectionflags	@""
	.align	4


	//----- nvinfo : EIATTR_CUDA_API_VERSION
	.align		4
        /*0000*/ 	.byte	0x04, 0x37
        /*0002*/ 	.short	(.L_72 - .L_71)
.L_71:
        /*0004*/ 	.word	0x00000082


	//----- nvinfo : EIATTR_KPARAM_INFO
	.align		4
.L_72:
        /*0008*/ 	.byte	0x04, 0x17
        /*000a*/ 	.short	(.L_74 - .L_73)
.L_73:
        /*000c*/ 	.word	0x00000000
        /*0010*/ 	.short	0x0002
        /*0012*/ 	.short	0x0010
        /*0014*/ 	.byte	0x00, 0xf0, 0x11, 0x00


	//----- nvinfo : EIATTR_KPARAM_INFO
	.align		4
.L_74:
        /*0018*/ 	.byte	0x04, 0x17
        /*001a*/ 	.short	(.L_76 - .L_75)
.L_75:
        /*001c*/ 	.word	0x00000000
        /*0020*/ 	.short	0x0001
        /*0022*/ 	.short	0x0008
        /*0024*/ 	.byte	0x00, 0xf0, 0x21, 0x00


	//----- nvinfo : EIATTR_KPARAM_INFO
	.align		4
.L_76:
        /*0028*/ 	.byte	0x04, 0x17
        /*002a*/ 	.short	(.L_78 - .L_77)
.L_77:
        /*002c*/ 	.word	0x00000000
        /*0030*/ 	.short	0x0000
        /*0032*/ 	.short	0x0000
        /*0034*/ 	.byte	0x00, 0xf5, 0x21, 0x00


	//----- nvinfo : EIATTR_SPARSE_MMA_MASK
	.align		4
.L_78:
        /*0038*/ 	.byte	0x03, 0x50
        /*003a*/ 	.short	0x0000


	//----- nvinfo : EIATTR_MAXREG_COUNT
	.align		4
        /*003c*/ 	.byte	0x03, 0x1b
        /*003e*/ 	.short	0x00ff


	//----- nvinfo : EIATTR_MERCURY_ISA_VERSION
	.align		4
        /*0040*/ 	.byte	0x03, 0x5f
        /*0042*/ 	.short	0x0101


	//----- nvinfo : EIATTR_VRC_CTA_INIT_COUNT
	.align		4
        /*0044*/ 	.byte	0x02, 0x4a
	.zero		1
	.zero		1


	//----- nvinfo : EIATTR_EXIT_INSTR_OFFSETS
	.align		4
        /*0048*/ 	.byte	0x04, 0x1c
        /*004a*/ 	.short	(.L_80 - .L_79)


	//   ....[0]....
.L_79:
        /*004c*/ 	.word	0x00000070


	//   ....[1]....
        /*0050*/ 	.word	0x00000f00


	//----- nvinfo : EIATTR_CRS_STACK_SIZE
	.align		4
.L_80:
        /*0054*/ 	.byte	0x04, 0x1e
        /*0056*/ 	.short	(.L_82 - .L_81)
.L_81:
        /*0058*/ 	.word	0x00000000


	//----- nvinfo : EIATTR_CBANK_PARAM_SIZE
	.align		4
.L_82:
        /*005c*/ 	.byte	0x03, 0x19
        /*005e*/ 	.short	0x0014


	//----- nvinfo : EIATTR_PARAM_CBANK
	.align		4
        /*0060*/ 	.byte	0x04, 0x0a
        /*0062*/ 	.short	(.L_84 - .L_83)
	.align		4
.L_83:
        /*0064*/ 	.word	index@(.nv.constant0._Z14initRandStatesP17curandStateXORWOWmi)
        /*0068*/ 	.short	0x0380
        /*006a*/ 	.short	0x0014


	//----- nvinfo : EIATTR_SW_WAR
	.align		4
.L_84:
        /*006c*/ 	.byte	0x04, 0x36
        /*006e*/ 	.short	(.L_86 - .L_85)
.L_85:
        /*0070*/ 	.word	0x00000008
.L_86:


//--------------------- .nv.callgraph             --------------------------
	.section	.nv.callgraph,"",@"SHT_CUDA_CALLGRAPH"
	.align	4
	.sectionentsize	8
	.align		4
        /*0000*/ 	.word	0x00000000
	.align		4
        /*0004*/ 	.word	0xffffffff
	.align		4
        /*0008*/ 	.word	0x00000000
	.align		4
        /*000c*/ 	.word	0xfffffffe
	.align		4
        /*0010*/ 	.word	0x00000000
	.align		4
        /*0014*/ 	.word	0xfffffffd
	.align		4
        /*0018*/ 	.word	0x00000000
	.align		4
        /*001c*/ 	.word	0xfffffffc


//--------------------- .nv.constant4             --------------------------
	.section	.nv.constant4,"a",@progbits
	.align	8
	.align		8
.nv.constant4:
        /*0000*/ 	.dword	precalc_xorwow_matrix
	.align		8
        /*0008*/ 	.dword	precalc_xorwow_offset_matrix
	.align		8
        /*0010*/ 	.dword	mrg32k3aM1
	.align		8
        /*0018*/ 	.dword	mrg32k3aM2
	.align		8
        /*0020*/ 	.dword	mrg32k3aM1SubSeq
	.align		8
        /*0028*/ 	.dword	mrg32k3aM2SubSeq
	.align		8
        /*0030*/ 	.dword	mrg32k3aM1Seq
	.align		8
        /*0038*/ 	.dword	mrg32k3aM2Seq


//--------------------- .nv.constant3             --------------------------
	.section	.nv.constant3,"a",@progbits
	.align	8
.nv.constant3:
	.type		__cr_lgamma_table,@object
	.size		__cr_lgamma_table,(.L_8 - __cr_lgamma_table)
__cr_lgamma_table:
        /*0000*/ 	.byte	0x00, 0x00, 0x00, 0x00, 0x00, 0x00, 0x00, 0x00, 0x00, 0x00, 0x00, 0x00, 0x00, 0x00, 0x00, 0x00
        /*0010*/ 	.byte	0xef, 0x39, 0xfa, 0xfe, 0x42, 0x2e, 0xe6, 0x3f, 0x02, 0x20, 0x2a, 0xfa, 0x0b, 0xab, 0xfc, 0x3f
        /*0020*/ 	.byte	0xf9, 0x2c, 0x92, 0x7c, 0xa7, 0x6c, 0x09, 0x40, 0xc9, 0x79, 0x44, 0x3c, 0x64, 0x26, 0x13, 0x40
        /*0030*/ 	.byte	0xca, 0x01, 0xcf, 0x3a, 0x27, 0x51, 0x1a, 0x40, 0x30, 0xcc, 0x2d, 0xf3, 0xe1, 0x0c, 0x21, 0x40
        /*0040*/ 	.byte	0x0d, 0xb7, 0xfc, 0x82, 0x8e, 0x35, 0x25, 0x40
.L_8:


//--------------------- .text._Z22calculateAveragePayoffPfS_ii --------------------------
	.section	.text._Z22calculateAveragePayoffPfS_ii,"ax",@progbits
	.align	128
        .global         _Z22calculateAveragePayoffPfS_ii
        .type           _Z22calculateAveragePayoffPfS_ii,@function
        .size           _Z22calculateAveragePayoffPfS_ii,(.L_x_62 - _Z22calculateAveragePayoffPfS_ii)
        .other          _Z22calculateAveragePayoffPfS_ii,@"STO_CUDA_ENTRY STV_DEFAULT"
_Z22calculateAveragePayoffPfS_ii:
.text._Z22calculateAveragePayoffPfS_ii:
[----:B------:R-:W-:Y:S01]  /*0000*/  LDC R1, c[0x0][0x37c] ;  /* 0x0000df00ff017b82 */ /* 0x000fe20000000800 */
[----:B------:R-:W0:Y:S01]  /*0010*/  S2R R2, SR_CTAID.X ;  /* 0x0000000000027919 */ /* 0x000e220000002500 */
[----:B------:R-:W0:Y:S02]  /*0020*/  LDCU UR4, c[0x0][0x394] ;  /* 0x00007280ff0477ac */ /* 0x000e240008000800 */
[----:B0-----:R-:W-:-:S13]  /*0030*/  ISETP.GE.AND P0, PT, R2, UR4, PT ;  /* 0x0000000402007c0c */ /* 0x001fda000bf06270 */
[----:B------:R-:W-:Y:S05]  /*0040*/  @P0 EXIT ;  /* 0x000000000000094d */ /* 0x000fea0003800000 */
[----:B------:R-:W0:Y:S01]  /*0050*/  LDCU UR7, c[0x0][0x390] ;  /* 0x00007200ff0777ac */ /* 0x000e220008000800 */
[----:B------:R-:W-:Y:S01]  /*0060*/  IMAD.MOV.U32 R3, RZ, RZ, RZ ;  /* 0x000000ffff037224 */ /* 0x000fe200078e00ff */
[----:B------:R-:W1:Y:S01]  /*0070*/  LDCU.64 UR8, c[0x0][0x358] ;  /* 0x00006b00ff0877ac */ /* 0x000e620008000a00 */
[----:B0-----:R-:W-:-:S09]  /*0080*/  UISETP.GE.AND UP0, UPT, UR7, 0x1, UPT ;  /* 0x000000010700788c */ /* 0x001fd2000bf06270 */
[----:B-1----:R-:W-:Y:S05]  /*0090*/  BRA.U !UP0, `(.L_x_0) ;  /* 0x0000000508cc7547 */ /* 0x002fea000b800000 */
[----:B------:R-:W-:Y:S02]  /*00a0*/  UISETP.GE.U32.AND UP1, UPT, UR7, 0x10, UPT ;  /* 0x000000100700788c */ /* 0x000fe4000bf26070 */
[----:B------:R-:W-:Y:S01]  /*00b0*/  IMAD R0, R2, UR7, RZ ;  /* 0x0000000702007c24 */ /* 0x000fe2000f8e02ff */
[----:B------:R-:W-:Y:S01]  /*00c0*/  ULOP3.LUT UR5, UR7, 0xf, URZ, 0xc0, !UPT ;  /* 0x0000000f07057892 */ /* 0x000fe2000f8ec0ff */
[----:B------:R-:W-:Y:S01]  /*00d0*/  IMAD.MOV.U32 R3, RZ, RZ, RZ ;  /* 0x000000ffff037224 */ /* 0x000fe200078e00ff */
[----:B------:R-:W-:Y:S02]  /*00e0*/  UMOV UR4, URZ ;  /* 0x000000ff00047c82 */ /* 0x000fe40008000000 */
[----:B------:R-:W-:Y:S02]  /*00f0*/  UISETP.NE.AND UP0, UPT, UR5, URZ, UPT ;  /* 0x000000ff0500728c */ /* 0x000fe4000bf05270 */
[----:B------:R-:W-:Y:S09]  /*0100*/  BRA.U !UP1, `(.L_x_1) ;  /* 0x0000000109b07547 */ /* 0x000ff2000b800000 */
[----:B------:R-:W0:Y:S01]  /*0110*/  LDC.64 R4, c[0x0][0x380] ;  /* 0x0000e000ff047b82 */ /* 0x000e220000000a00 */
[----:B------:R-:W-:Y:S01]  /*0120*/  HFMA2 R3, -RZ, RZ, 0, 0 ;  /* 0x00000000ff037431 */ /* 0x000fe200000001ff */
[----:B------:R-:W-:-:S04]  /*0130*/  ULOP3.LUT UR4, UR7, 0x7ffffff0, URZ, 0xc0, !UPT ;  /* 0x7ffffff007047892 */ /* 0x000fc8000f8ec0ff */
[----:B------:R-:W-:Y:S01]  /*0140*/  UIADD3 UR6, UPT, UPT, -UR4, URZ, URZ ;  /* 0x000000ff04067290 */ /* 0x000fe2000fffe1ff */
[----:B0-----:R-:W-:-:S03]  /*0150*/  IMAD.WIDE.U32 R4, R0, 0x4, R4 ;  /* 0x0000000400047825 */ /* 0x001fc600078e0004 */
[----:B------:R-:W-:-:S05]  /*0160*/  IADD3 R4, P0, PT, R4, 0x20, RZ ;  /* 0x0000002004047810 */ /* 0x000fca0007f1e0ff */
[----:B------:R-:W-:-:S08]  /*0170*/  IMAD.X R5, RZ, RZ, R5, P0 ;  /* 0x000000ffff057224 */ /* 0x000fd000000e0605 */
.L_x_2:
[----:B------:R-:W2:Y:S04]  /*0180*/  LDG.E R14, desc[UR8][R4.64+-0x20] ;  /* 0xffffe008040e7981 */ /* 0x000ea8000c1e1900 */
[----:B------:R-:W3:Y:S04]  /*0190*/  LDG.E R13, desc[UR8][R4.64+-0x1c] ;  /* 0xffffe408040d7981 */ /* 0x000ee8000c1e1900 */
[----:B------:R-:W4:Y:S04]  /*01a0*/  LDG.E R16, desc[UR8][R4.64+-0x18] ;  /* 0xffffe80804107981 */ /* 0x000f28000c1e1900 */
[----:B------:R-:W5:Y:S04]  /*01b0*/  LDG.E R18, desc[UR8][R4.64+-0x14] ;  /* 0xffffec0804127981 */ /* 0x000f68000c1e1900 */
        /* <DEDUP_REMOVED lines=11> */
[----:B------:R0:W5:Y:S01]  /*0270*/  LDG.E R6, desc[UR8][R4.64+0x1c] ;  /* 0x00001c0804067981 */ /* 0x000162000c1e1900 */
[----:B------:R-:W-:-:S04]  /*0280*/  UIADD3 UR6, UPT, UPT, UR6, 0x10, URZ ;  /* 0x0000001006067890 */ /* 0x000fc8000fffe0ff */
[----:B------:R-:W-:Y:S01]  /*0290*/  UISETP.NE.AND UP1, UPT, UR6, URZ, UPT ;  /* 0x000000ff0600728c */ /* 0x000fe2000bf25270 */
[----:B0-----:R-:W-:-:S05]  /*02a0*/  IADD3 R4, P0, PT, R4, 0x40, RZ ;  /* 0x0000004004047810 */ /* 0x001fca0007f1e0ff */
[----:B------:R-:W-:Y:S02]  /*02b0*/  IMAD.X R5, RZ, RZ, R5, P0 ;  /* 0x000000ffff057224 */ /* 0x000fe400000e0605 */
[----:B--2---:R-:W-:-:S04]  /*02c0*/  FADD R14, R14, R3 ;  /* 0x000000030e0e7221 */ /* 0x004fc80000000000 */
[----:B---3--:R-:W-:-:S04]  /*02d0*/  FADD R13, R14, R13 ;  /* 0x0000000d0e0d7221 */ /* 0x008fc80000000000 */
[----:B----4-:R-:W-:-:S04]  /*02e0*/  FADD R13, R13, R16 ;  /* 0x000000100d0d7221 */ /* 0x010fc80000000000 */
[----:B-----5:R-:W-:-:S04]  /*02f0*/  FADD R13, R13, R18 ;  /* 0x000000120d0d7221 */ /* 0x020fc80000000000 */
[----:B------:R-:W-:-:S04]  /*0300*/  FADD R13, R13, R20 ;  /* 0x000000140d0d7221 */ /* 0x000fc80000000000 */
        /* <DEDUP_REMOVED lines=10> */
[----:B------:R-:W-:Y:S01]  /*03b0*/  FADD R3, R7, R6 ;  /* 0x0000000607037221 */ /* 0x000fe20000000000 */
[----:B------:R-:W-:Y:S06]  /*03c0*/  BRA.U UP1, `(.L_x_2) ;  /* 0xfffffffd016c7547 */ /* 0x000fec000b83ffff */
.L_x_1:
[----:B------:R-:W-:Y:S05]  /*03d0*/  BRA.U !UP0, `(.L_x_0) ;  /* 0x0000000108fc7547 */ /* 0x000fea000b800000 */
[----:B------:R-:W-:Y:S02]  /*03e0*/  UISETP.GE.U32.AND UP0, UPT, UR5, 0x8, UPT ;  /* 0x000000080500788c */ /* 0x000fe4000bf06070 */
[----:B------:R-:W-:-:S04]  /*03f0*/  ULOP3.LUT UR6, UR7, 0x7, URZ, 0xc0, !UPT ;  /* 0x0000000707067892 */ /* 0x000fc8000f8ec0ff */
[----:B------:R-:W-:-:S03]  /*0400*/  UISETP.NE.AND UP1, UPT, UR6, URZ, UPT ;  /* 0x000000ff0600728c */ /* 0x000fc6000bf25270 */
[----:B------:R-:W-:Y:S08]  /*0410*/  BRA.U !UP0, `(.L_x_3) ;  /* 0x0000000108647547 */ /* 0x000ff0000b800000 */
[----:B------:R-:W0:Y:S01]  /*0420*/  LDC.64 R6, c[0x0][0x380] ;  /* 0x0000e000ff067b82 */ /* 0x000e220000000a00 */
[C---:B------:R-:W-:Y:S02]  /*0430*/  IADD3 R8, P0, PT, R0.reuse, UR4, RZ ;  /* 0x0000000400087c10 */ /* 0x040fe4000ff1e0ff */
[----:B------:R-:W-:-:S03]  /*0440*/  IADD3 R5, PT, PT, R0, UR4, RZ ;  /* 0x0000000400057c10 */ /* 0x000fc6000fffe0ff */
[----:B------:R-:W-:Y:S02]  /*0450*/  IMAD.X R9, RZ, RZ, RZ, P0 ;  /* 0x000000ffff097224 */ /* 0x000fe400000e06ff */
[----:B------:R-:W1:Y:S01]  /*0460*/  LDC.64 R10, c[0x0][0x380] ;  /* 0x0000e000ff0a7b82 */ /* 0x000e620000000a00 */
[----:B0-----:R-:W-:-:S06]  /*0470*/  IMAD.WIDE.U32 R6, R5, 0x4, R6 ;  /* 0x0000000405067825 */ /* 0x001fcc00078e0006 */
[----:B------:R-:W2:Y:S01]  /*0480*/  LDG.E R6, desc[UR8][R6.64] ;  /* 0x0000000806067981 */ /* 0x000ea2000c1e1900 */
[----:B-1----:R-:W-:-:S04]  /*0490*/  LEA R4, P0, R8, R10, 0x2 ;  /* 0x0000000a08047211 */ /* 0x002fc800078010ff */
[----:B------:R-:W-:-:S05]  /*04a0*/  LEA.HI.X R5, R8, R11, R9, 0x2, P0 ;  /* 0x0000000b08057211 */ /* 0x000fca00000f1409 */
[----:B------:R-:W3:Y:S04]  /*04b0*/  LDG.E R8, desc[UR8][R4.64+0x4] ;  /* 0x0000040804087981 */ /* 0x000ee8000c1e1900 */
[----:B------:R-:W4:Y:S04]  /*04c0*/  LDG.E R10, desc[UR8][R4.64+0x8] ;  /* 0x00000808040a7981 */ /* 0x000f28000c1e1900 */
[----:B------:R-:W5:Y:S04]  /*04d0*/  LDG.E R12, desc[UR8][R4.64+0xc] ;  /* 0x00000c08040c7981 */ /* 0x000f68000c1e1900 */
[----:B------:R-:W5:Y:S04]  /*04e0*/  LDG.E R14, desc[UR8][R4.64+0x10] ;  /* 0x00001008040e7981 */ /* 0x000f68000c1e1900 */
[----:B------:R-:W5:Y:S04]  /*04f0*/  LDG.E R16, desc[UR8][R4.64+0x14] ;  /* 0x0000140804107981 */ /* 0x000f68000c1e1900 */
[----:B------:R-:W5:Y:S04]  /*0500*/  LDG.E R18, desc[UR8][R4.64+0x18] ;  /* 0x0000180804127981 */ /* 0x000f68000c1e1900 */
[----:B------:R-:W5:Y:S01]  /*0510*/  LDG.E R20, desc[UR8][R4.64+0x1c] ;  /* 0x00001c0804147981 */ /* 0x000f62000c1e1900 */
[----:B------:R-:W-:Y:S01]  /*0520*/  UIADD3 UR4, UPT, UPT, UR4, 0x8, URZ ;  /* 0x0000000804047890 */ /* 0x000fe2000fffe0ff */
[----:B--2---:R-:W-:-:S04]  /*0530*/  FADD R3, R3, R6 ;  /* 0x0000000603037221 */ /* 0x004fc80000000000 */
[----:B---3--:R-:W-:-:S04]  /*0540*/  FADD R3, R3, R8 ;  /* 0x0000000803037221 */ /* 0x008fc80000000000 */
[----:B----4-:R-:W-:-:S04]  /*0550*/  FADD R3, R3, R10 ;  /* 0x0000000a03037221 */ /* 0x010fc80000000000 */
[----:B-----5:R-:W-:-:S04]  /*0560*/  FADD R3, R3, R12 ;  /* 0x0000000c03037221 */ /* 0x020fc80000000000 */
[----:B------:R-:W-:-:S04]  /*0570*/  FADD R3, R3, R14 ;  /* 0x0000000e03037221 */ /* 0x000fc80000000000 */
[----:B------:R-:W-:-:S04]  /*0580*/  FADD R3, R3, R16 ;  /* 0x0000001003037221 */ /* 0x000fc80000000000 */
[----:B------:R-:W-:-:S04]  /*0590*/  FADD R3, R3, R18 ;  /* 0x0000001203037221 */ /* 0x000fc80000000000 */
[----:B------:R-:W-:-:S07]  /*05a0*/  FADD R3, R3, R20 ;  /* 0x0000001403037221 */ /* 0x000fce0000000000 */
.L_x_3:
[----:B------:R-:W-:Y:S05]  /*05b0*/  BRA.U !UP1, `(.L_x_0) ;  /* 0x0000000109847547 */ /* 0x000fea000b800000 */
[----:B------:R-:W-:Y:S02]  /*05c0*/  UISETP.GE.U32.AND UP0, UPT, UR6, 0x4, UPT ;  /* 0x000000040600788c */ /* 0x000fe4000bf06070 */
[----:B------:R-:W-:-:S04]  /*05d0*/  ULOP3.LUT UR5, UR7, 0x3, URZ, 0xc0, !UPT ;  /* 0x0000000307057892 */ /* 0x000fc8000f8ec0ff */
[----:B------:R-:W-:-:S03]  /*05e0*/  UISETP.NE.AND UP1, UPT, UR5, URZ, UPT ;  /* 0x000000ff0500728c */ /* 0x000fc6000bf25270 */
[----:B------:R-:W-:Y:S08]  /*05f0*/  BRA.U !UP0, `(.L_x_4) ;  /* 0x0000000108447547 */ /* 0x000ff0000b800000 */
[----:B------:R-:W0:Y:S01]  /*0600*/  LDC.64 R4, c[0x0][0x380] ;  /* 0x0000e000ff047b82 */ /* 0x000e220000000a00 */
[C---:B------:R-:W-:Y:S01]  /*0610*/  IADD3 R8, P0, PT, R0.reuse, UR4, RZ ;  /* 0x0000000400087c10 */ /* 0x040fe2000ff1e0ff */
[----:B------:R-:W-:-:S03]  /*0620*/  VIADD R7, R0, UR4 ;  /* 0x0000000400077c36 */ /* 0x000fc60008000000 */
[----:B------:R-:W-:-:S03]  /*0630*/  IADD3.X R9, PT, PT, RZ, RZ, RZ, P0, !PT ;  /* 0x000000ffff097210 */ /* 0x000fc600007fe4ff */
[----:B------:R-:W1:Y:S01]  /*0640*/  LDC.64 R10, c[0x0][0x380] ;  /* 0x0000e000ff0a7b82 */ /* 0x000e620000000a00 */
[----:B0-----:R-:W-:-:S06]  /*0650*/  IMAD.WIDE.U32 R4, R7, 0x4, R4 ;  /* 0x0000000407047825 */ /* 0x001fcc00078e0004 */
[----:B------:R-:W2:Y:S01]  /*0660*/  LDG.E R4, desc[UR8][R4.64] ;  /* 0x0000000804047981 */ /* 0x000ea2000c1e1900 */
[----:B-1----:R-:W-:-:S04]  /*0670*/  LEA R6, P0, R8, R10, 0x2 ;  /* 0x0000000a08067211 */ /* 0x002fc800078010ff */
[----:B------:R-:W-:-:S05]  /*0680*/  LEA.HI.X R7, R8, R11, R9, 0x2, P0 ;  /* 0x0000000b08077211 */ /* 0x000fca00000f1409 */
[----:B------:R-:W3:Y:S04]  /*0690*/  LDG.E R8, desc[UR8][R6.64+0x4] ;  /* 0x0000040806087981 */ /* 0x000ee8000c1e1900 */
[----:B------:R-:W4:Y:S04]  /*06a0*/  LDG.E R10, desc[UR8][R6.64+0x8] ;  /* 0x00000808060a7981 */ /* 0x000f28000c1e1900 */
[----:B------:R-:W5:Y:S01]  /*06b0*/  LDG.E R12, desc[UR8][R6.64+0xc] ;  /* 0x00000c08060c7981 */ /* 0x000f62000c1e1900 */
[----:B------:R-:W-:Y:S01]  /*06c0*/  UIADD3 UR4, UPT, UPT, UR4, 0x4, URZ ;  /* 0x0000000404047890 */ /* 0x000fe2000fffe0ff */
[----:B--2---:R-:W-:-:S04]  /*06d0*/  FADD R3, R3, R4 ;  /* 0x0000000403037221 */ /* 0x004fc80000000000 */
[----:B---3--:R-:W-:-:S04]  /*06e0*/  FADD R3, R3, R8 ;  /* 0x0000000803037221 */ /* 0x008fc80000000000 */
[----:B----4-:R-:W-:-:S04]  /*06f0*/  FADD R3, R3, R10 ;  /* 0x0000000a03037221 */ /* 0x010fc80000000000 */
[----:B-----5:R-:W-:-:S07]  /*0700*/  FADD R3, R3, R12 ;  /* 0x0000000c03037221 */ /* 0x020fce0000000000 */
.L_x_4:
[----:B------:R-:W-:Y:S05]  /*0710*/  BRA.U !UP1, `(.L_x_0) ;  /* 0x00000001092c7547 */ /* 0x000fea000b800000 */
[----:B------:R-:W0:Y:S01]  /*0720*/  LDC.64 R4, c[0x0][0x380] ;  /* 0x0000e000ff047b82 */ /* 0x000e220000000a00 */
[----:B------:R-:W-:Y:S01]  /*0730*/  VIADD R7, R0, UR4 ;  /* 0x0000000400077c36 */ /* 0x000fe20008000000 */
[----:B------:R-:W-:-:S03]  /*0740*/  UIADD3 UR5, UPT, UPT, -UR5, URZ, URZ ;  /* 0x000000ff05057290 */ /* 0x000fc6000fffe1ff */
[----:B0-----:R-:W-:-:S09]  /*0750*/  IMAD.WIDE.U32 R4, R7, 0x4, R4 ;  /* 0x0000000407047825 */ /* 0x001fd200078e0004 */
.L_x_5:
[----:B------:R0:W2:Y:S01]  /*0760*/  LDG.E R0, desc[UR8][R4.64] ;  /* 0x0000000804007981 */ /* 0x0000a2000c1e1900 */
[----:B------:R-:W-:-:S04]  /*0770*/  UIADD3 UR5, UPT, UPT, UR5, 0x1, URZ ;  /* 0x0000000105057890 */ /* 0x000fc8000fffe0ff */
[----:B------:R-:W-:Y:S01]  /*0780*/  UISETP.NE.AND UP0, UPT, UR5, URZ, UPT ;  /* 0x000000ff0500728c */ /* 0x000fe2000bf05270 */
[----:B0-----:R-:W-:-:S04]  /*0790*/  IADD3 R4, P0, PT, R4, 0x4, RZ ;  /* 0x0000000404047810 */ /* 0x001fc80007f1e0ff */
[----:B------:R-:W-:Y:S01]  /*07a0*/  IADD3.X R5, PT, PT, RZ, R5, RZ, P0, !PT ;  /* 0x00000005ff057210 */ /* 0x000fe200007fe4ff */
[----:B--2---:R-:W-:-:S03]  /*07b0*/  FADD R3, R0, R3 ;  /* 0x0000000300037221 */ /* 0x004fc60000000000 */
[----:B------:R-:W-:Y:S05]  /*07c0*/  BRA.U UP0, `(.L_x_5) ;  /* 0xfffffffd00e47547 */ /* 0x000fea000b83ffff */
.L_x_0:
[----:B------:R-:W-:-:S04]  /*07d0*/  I2FP.F32.S32 R6, UR7 ;  /* 0x0000000700067c45 */ /* 0x000fc80008201400 */
[----:B------:R-:W0:Y:S08]  /*07e0*/  MUFU.RCP R5, R6 ;  /* 0x0000000600057308 */ /* 0x000e300000001000 */
[----:B------:R-:W1:Y:S01]  /*07f0*/  FCHK P0, R3, R6 ;  /* 0x0000000603007302 */ /* 0x000e620000000000 */
[----:B0-----:R-:W-:-:S04]  /*0800*/  FFMA R0, -R6, R5, 1 ;  /* 0x3f80000006007423 */ /* 0x001fc80000000105 */
[----:B------:R-:W-:-:S04]  /*0810*/  FFMA R0, R5, R0, R5 ;  /* 0x0000000005007223 */ /* 0x000fc80000000005 */
[----:B------:R-:W-:-:S04]  /*0820*/  FFMA R5, R0, R3, RZ ;  /* 0x0000000300057223 */ /* 0x000fc800000000ff */
[----:B------:R-:W-:-:S04]  /*0830*/  FFMA R4, -R6, R5, R3 ;  /* 0x0000000506047223 */ /* 0x000fc80000000103 */
[----:B------:R-:W-:Y:S01]  /*0840*/  FFMA R7, R0, R4, R5 ;  /* 0x0000000400077223 */ /* 0x000fe20000000005 */
[----:B-1----:R-:W-:Y:S06]  /*0850*/  @!P0 BRA `(.L_x_6) ;  /* 0x00000000000c8947 */ /* 0x002fec0003800000 */
[----:B------:R-:W-:-:S07]  /*0860*/  MOV R4, 0x880 ;  /* 0x0000088000047802 */ /* 0x000fce0000000f00 */
[----:B------:R-:W-:Y:S05]  /*0870*/  CALL.REL.NOINC `($__internal_0_$__cuda_sm3x_div_rn_noftz_f32_slowpath) ;  /* 0x0000000000147944 */ /* 0x000fea0003c00000 */
[----:B------:R-:W-:-:S07]  /*0880*/  IMAD.MOV.U32 R7, RZ, RZ, R0 ;  /* 0x000000ffff077224 */ /* 0x000fce00078e0000 */
.L_x_6:
[----:B------:R-:W0:Y:S02]  /*0890*/  LDC.64 R4, c[0x0][0x388] ;  /* 0x0000e200ff047b82 */ /* 0x000e240000000a00 */
[----:B0-----:R-:W-:-:S05]  /*08a0*/  IMAD.WIDE.U32 R2, R2, 0x4, R4 ;  /* 0x0000000402027825 */ /* 0x001fca00078e0004 */
[----:B------:R-:W-:Y:S01]  /*08b0*/  STG.E desc[UR8][R2.64], R7 ;  /* 0x0000000702007986 */ /* 0x000fe2000c101908 */
[----:B------:R-:W-:Y:S05]  /*08c0*/  EXIT ;  /* 0x000000000000794d */ /* 0x000fea0003800000 */
        .weak           $__internal_0_$__cuda_sm3x_div_rn_noftz_f32_slowpath
        .type           $__internal_0_$__cuda_sm3x_div_rn_noftz_f32_slowpath,@function
        .size           $__internal_0_$__cuda_sm3x_div_rn_noftz_f32_slowpath,(.L_x_62 - $__internal_0_$__cuda_sm3x_div_rn_noftz_f32_slowpath)
$__internal_0_$__cuda_sm3x_div_rn_noftz_f32_slowpath:
[----:B------:R-:W-:Y:S02]  /*08d0*/  SHF.R.U32.HI R5, RZ, 0x17, R6 ;  /* 0x00000017ff057819 */ /* 0x000fe40000011606 */
[----:B------:R-:W-:Y:S02]  /*08e0*/  SHF.R.U32.HI R0, RZ, 0x17, R3 ;  /* 0x00000017ff007819 */ /* 0x000fe40000011603 */
[----:B------:R-:W-:Y:S02]  /*08f0*/  LOP3.LUT R5, R5, 0xff, RZ, 0xc0, !PT ;  /* 0x000000ff05057812 */ /* 0x000fe400078ec0ff */
[----:B------:R-:W-:Y:S02]  /*0900*/  LOP3.LUT R10, R0, 0xff, RZ, 0xc0, !PT ;  /* 0x000000ff000a7812 */ /* 0x000fe400078ec0ff */
[----:B------:R-:W-:-:S03]  /*0910*/  IADD3 R8, PT, PT, R5, -0x1, RZ ;  /* 0xffffffff05087810 */ /* 0x000fc60007ffe0ff */
[----:B------:R-:W-:Y:S01]  /*0920*/  VIADD R9, R10, 0xffffffff ;  /* 0xffffffff0a097836 */ /* 0x000fe20000000000 */
[----:B------:R-:W-:-:S04]  /*0930*/  ISETP.GT.U32.AND P0, PT, R8, 0xfd, PT ;  /* 0x000000fd0800780c */ /* 0x000fc80003f04070 */
[----:B------:R-:W-:-:S13]  /*0940*/  ISETP.GT.U32.OR P0, PT, R9, 0xfd, P0 ;  /* 0x000000fd0900780c */ /* 0x000fda0000704470 */
[----:B------:R-:W-:Y:S01]  /*0950*/  @!P0 MOV R7, RZ ;  /* 0x000000ff00078202 */ /* 0x000fe20000000f00 */
[----:B------:R-:W-:Y:S06]  /*0960*/  @!P0 BRA `(.L_x_7) ;  /* 0x0000000000608947 */ /* 0x000fec0003800000 */
[----:B------:R-:W-:Y:S01]  /*0970*/  FSETP.GTU.FTZ.AND P0, PT, |R3|, +INF , PT ;  /* 0x7f8000000300780b */ /* 0x000fe20003f1c200 */
[----:B------:R-:W-:Y:S01]  /*0980*/  IMAD.MOV.U32 R0, RZ, RZ, R6 ;  /* 0x000000ffff007224 */ /* 0x000fe200078e0006 */
[----:B------:R-:W-:-:S04]  /*0990*/  FSETP.GTU.FTZ.AND P1, PT, |R6|, +INF , PT ;  /* 0x7f8000000600780b */ /* 0x000fc80003f3c200 */
[----:B------:R-:W-:-:S13]  /*09a0*/  PLOP3.LUT P0, PT, P0, P1, PT, 0xf8, 0x8f ;  /* 0x00000000008f781c */ /* 0x000fda0000703f70 */
[----:B------:R-:W-:Y:S05]  /*09b0*/  @P0 BRA `(.L_x_8) ;  /* 0x0000000400440947 */ /* 0x000fea0003800000 */
[----:B------:R-:W-:-:S13]  /*09c0*/  LOP3.LUT P0, RZ, R6, 0x7fffffff, R3, 0xc8, !PT ;  /* 0x7fffffff06ff7812 */ /* 0x000fda000780c803 */
[----:B------:R-:W-:Y:S05]  /*09d0*/  @!P0 BRA `(.L_x_9) ;  /* 0x0000000400348947 */ /* 0x000fea0003800000 */
[C---:B------:R-:W-:Y:S02]  /*09e0*/  FSETP.NEU.FTZ.AND P2, PT, |R3|.reuse, +INF , PT ;  /* 0x7f8000000300780b */ /* 0x040fe40003f5d200 */
[----:B------:R-:W-:Y:S02]  /*09f0*/  FSETP.NEU.FTZ.AND P1, PT, |R0|, +INF , PT ;  /* 0x7f8000000000780b */ /* 0x000fe40003f3d200 */
[----:B------:R-:W-:-:S11]  /*0a00*/  FSETP.NEU.FTZ.AND P0, PT, |R3|, +INF , PT ;  /* 0x7f8000000300780b */ /* 0x000fd60003f1d200 */
[----:B------:R-:W-:Y:S05]  /*0a10*/  @!P1 BRA !P2, `(.L_x_9) ;  /* 0x0000000400249947 */ /* 0x000fea0005000000 */
[----:B------:R-:W-:-:S04]  /*0a20*/  LOP3.LUT P2, RZ, R3, 0x7fffffff, RZ, 0xc0, !PT ;  /* 0x7fffffff03ff7812 */ /* 0x000fc8000784c0ff */
[----:B------:R-:W-:-:S13]  /*0a30*/  PLOP3.LUT P1, PT, P1, P2, PT, 0x2f, 0xf2 ;  /* 0x0000000000f2781c */ /* 0x000fda0000f24577 */
[----:B------:R-:W-:Y:S05]  /*0a40*/  @P1 BRA `(.L_x_10) ;  /* 0x0000000400101947 */ /* 0x000fea0003800000 */
[----:B------:R-:W-:-:S04]  /*0a50*/  LOP3.LUT P1, RZ, R6, 0x7fffffff, RZ, 0xc0, !PT ;  /* 0x7fffffff06ff7812 */ /* 0x000fc8000782c0ff */
[----:B------:R-:W-:-:S13]  /*0a60*/  PLOP3.LUT P0, PT, P0, P1, PT, 0x2f, 0xf2 ;  /* 0x0000000000f2781c */ /* 0x000fda0000702577 */
[----:B------:R-:W-:Y:S05]  /*0a70*/  @P0 BRA `(.L_x_11) ;  /* 0x0000000000f80947 */ /* 0x000fea0003800000 */
[----:B------:R-:W-:Y:S02]  /*0a80*/  ISETP.GE.AND P0, PT, R9, RZ, PT ;  /* 0x000000ff0900720c */ /* 0x000fe40003f06270 */
[----:B------:R-:W-:-:S11]  /*0a90*/  ISETP.GE.AND P1, PT, R8, RZ, PT ;  /* 0x000000ff0800720c */ /* 0x000fd60003f26270 */
[----:B------:R-:W-:Y:S01]  /*0aa0*/  @P0 MOV R7, RZ ;  /* 0x000000ff00070202 */ /* 0x000fe20000000f00 */
[----:B------:R-:W-:Y:S02]  /*0ab0*/  @!P0 IMAD.MOV.U32 R7, RZ, RZ, -0x40 ;  /* 0xffffffc0ff078424 */ /* 0x000fe400078e00ff */
[----:B------:R-:W-:Y:S01]  /*0ac0*/  @!P0 FFMA R3, R3, 1.84467440737095516160e+19, RZ ;  /* 0x5f80000003038823 */ /* 0x000fe200000000ff */
[----:B------:R-:W-:Y:S02]  /*0ad0*/  @!P1 FFMA R6, R0, 1.84467440737095516160e+19, RZ ;  /* 0x5f80000000069823 */ /* 0x000fe400000000ff */
[----:B------:R-:W-:-:S07]  /*0ae0*/  @!P1 IADD3 R7, PT, PT, R7, 0x40, RZ ;  /* 0x0000004007079810 */ /* 0x000fce0007ffe0ff */
.L_x_7:
[----:B------:R-:W-:-:S05]  /*0af0*/  LEA R9, R5, 0xc0800000, 0x17 ;  /* 0xc080000005097811 */ /* 0x000fca00078eb8ff */
[----:B------:R-:W-:Y:S01]  /*0b00*/  IMAD.IADD R9, R6, 0x1, -R9 ;  /* 0x0000000106097824 */ /* 0x000fe200078e0a09 */
[----:B------:R-:W-:-:S03]  /*0b10*/  IADD3 R6, PT, PT, R10, -0x7f, RZ ;  /* 0xffffff810a067810 */ /* 0x000fc60007ffe0ff */
[----:B------:R-:W0:Y:S01]  /*0b20*/  MUFU.RCP R8, R9 ;  /* 0x0000000900087308 */ /* 0x000e220000001000 */
[----:B------:R-:W-:Y:S01]  /*0b30*/  FADD.FTZ R11, -R9, -RZ ;  /* 0x800000ff090b7221 */ /* 0x000fe20000010100 */
[C---:B------:R-:W-:Y:S01]  /*0b40*/  IMAD R0, R6.reuse, -0x800000, R3 ;  /* 0xff80000006007824 */ /* 0x040fe200078e0203 */
[----:B------:R-:W-:-:S05]  /*0b50*/  IADD3 R6, PT, PT, R6, 0x7f, -R5 ;  /* 0x0000007f06067810 */ /* 0x000fca0007ffe805 */
[----:B------:R-:W-:Y:S02]  /*0b60*/  IMAD.IADD R6, R6, 0x1, R7 ;  /* 0x0000000106067824 */ /* 0x000fe400078e0207 */
[----:B0-----:R-:W-:-:S04]  /*0b70*/  FFMA R13, R8, R11, 1 ;  /* 0x3f800000080d7423 */ /* 0x001fc8000000000b */
[----:B------:R-:W-:-:S04]  /*0b80*/  FFMA R10, R8, R13, R8 ;  /* 0x0000000d080a7223 */ /* 0x000fc80000000008 */
[----:B------:R-:W-:-:S04]  /*0b90*/  FFMA R3, R0, R10, RZ ;  /* 0x0000000a00037223 */ /* 0x000fc800000000ff */
[----:B------:R-:W-:-:S04]  /*0ba0*/  FFMA R8, R11, R3, R0 ;  /* 0x000000030b087223 */ /* 0x000fc80000000000 */
[----:B------:R-:W-:-:S04]  /*0bb0*/  FFMA R13, R10, R8, R3 ;  /* 0x000000080a0d7223 */ /* 0x000fc80000000003 */
[----:B------:R-:W-:-:S04]  /*0bc0*/  FFMA R8, R11, R13, R0 ;  /* 0x0000000d0b087223 */ /* 0x000fc80000000000 */
[----:B------:R-:W-:-:S05]  /*0bd0*/  FFMA R0, R10, R8, R13 ;  /* 0x000000080a007223 */ /* 0x000fca000000000d */
[----:B------:R-:W-:-:S04]  /*0be0*/  SHF.R.U32.HI R3, RZ, 0x17, R0 ;  /* 0x00000017ff037819 */ /* 0x000fc80000011600 */
[----:B------:R-:W-:-:S04]  /*0bf0*/  LOP3.LUT R3, R3, 0xff, RZ, 0xc0, !PT ;  /* 0x000000ff03037812 */ /* 0x000fc800078ec0ff */
[----:B------:R-:W-:-:S05]  /*0c00*/  IADD3 R7, PT, PT, R3, R6, RZ ;  /* 0x0000000603077210 */ /* 0x000fca0007ffe0ff */
[----:B------:R-:W-:-:S05]  /*0c10*/  VIADD R3, R7, 0xffffffff ;  /* 0xffffffff07037836 */ /* 0x000fca0000000000 */
[----:B------:R-:W-:-:S13]  /*0c20*/  ISETP.GE.U32.AND P0, PT, R3, 0xfe, PT ;  /* 0x000000fe0300780c */ /* 0x000fda0003f06070 */
[----:B------:R-:W-:Y:S05]  /*0c30*/  @!P0 BRA `(.L_x_12) ;  /* 0x0000000000808947 */ /* 0x000fea0003800000 */
[----:B------:R-:W-:-:S13]  /*0c40*/  ISETP.GT.AND P0, PT, R7, 0xfe, PT ;  /* 0x000000fe0700780c */ /* 0x000fda0003f04270 */
[----:B------:R-:W-:Y:S05]  /*0c50*/  @P0 BRA `(.L_x_13) ;  /* 0x00000000006c0947 */ /* 0x000fea0003800000 */
[----:B------:R-:W-:-:S13]  /*0c60*/  ISETP.GE.AND P0, PT, R7, 0x1, PT ;  /* 0x000000010700780c */ /* 0x000fda0003f06270 */
[----:B------:R-:W-:Y:S05]  /*0c70*/  @P0 BRA `(.L_x_14) ;  /* 0x0000000000980947 */ /* 0x000fea0003800000 */
[----:B------:R-:W-:Y:S02]  /*0c80*/  ISETP.GE.AND P0, PT, R7, -0x18, PT ;  /* 0xffffffe80700780c */ /* 0x000fe40003f06270 */
[----:B------:R-:W-:-:S11]  /*0c90*/  LOP3.LUT R0, R0, 0x80000000, RZ, 0xc0, !PT ;  /* 0x8000000000007812 */ /* 0x000fd600078ec0ff */
[----:B------:R-:W-:Y:S05]  /*0ca0*/  @!P0 BRA `(.L_x_14) ;  /* 0x00000000008c8947 */ /* 0x000fea0003800000 */
[CCC-:B------:R-:W-:Y:S01]  /*0cb0*/  FFMA.RZ R3, R10.reuse, R8.reuse, R13.reuse ;  /* 0x000000080a037223 */ /* 0x1c0fe2000000c00d */
[CCC-:B------:R-:W-:Y:S01]  /*0cc0*/  FFMA.RM R6, R10.reuse, R8.reuse, R13.reuse ;  /* 0x000000080a067223 */ /* 0x1c0fe2000000400d */
[C---:B------:R-:W-:Y:S02]  /*0cd0*/  ISETP.NE.AND P2, PT, R7.reuse, RZ, PT ;  /* 0x000000ff0700720c */ /* 0x040fe40003f45270 */
[----:B------:R-:W-:Y:S02]  /*0ce0*/  ISETP.NE.AND P1, PT, R7, RZ, PT ;  /* 0x000000ff0700720c */ /* 0x000fe40003f25270 */
[----:B------:R-:W-:Y:S01]  /*0cf0*/  LOP3.LUT R5, R3, 0x7fffff, RZ, 0xc0, !PT ;  /* 0x007fffff03057812 */ /* 0x000fe200078ec0ff */
[----:B------:R-:W-:Y:S01]  /*0d00*/  FFMA.RP R3, R10, R8, R13 ;  /* 0x000000080a037223 */ /* 0x000fe2000000800d */
[----:B------:R-:W-:Y:S01]  /*0d10*/  IADD3 R8, PT, PT, R7, 0x20, RZ ;  /* 0x0000002007087810 */ /* 0x000fe20007ffe0ff */
[----:B------:R-:W-:Y:S01]  /*0d20*/  IMAD.MOV R7, RZ, RZ, -R7 ;  /* 0x000000ffff077224 */ /* 0x000fe200078e0a07 */
[----:B------:R-:W-:-:S02]  /*0d30*/  LOP3.LUT R5, R5, 0x800000, RZ, 0xfc, !PT ;  /* 0x0080000005057812 */ /* 0x000fc400078efcff */
[----:B------:R-:W-:Y:S02]  /*0d40*/  FSETP.NEU.FTZ.AND P0, PT, R3, R6, PT ;  /* 0x000000060300720b */ /* 0x000fe40003f1d000 */
[----:B------:R-:W-:Y:S02]  /*0d50*/  SHF.L.U32 R8, R5, R8, RZ ;  /* 0x0000000805087219 */ /* 0x000fe400000006ff */
[----:B------:R-:W-:Y:S02]  /*0d60*/  SEL R6, R7, RZ, P2 ;  /* 0x000000ff07067207 */ /* 0x000fe40001000000 */
[----:B------:R-:W-:Y:S02]  /*0d70*/  ISETP.NE.AND P1, PT, R8, RZ, P1 ;  /* 0x000000ff0800720c */ /* 0x000fe40000f25270 */
[----:B------:R-:W-:Y:S02]  /*0d80*/  SHF.R.U32.HI R6, RZ, R6, R5 ;  /* 0x00000006ff067219 */ /* 0x000fe40000011605 */
[----:B------:R-:W-:-:S02]  /*0d90*/  PLOP3.LUT P0, PT, P0, P1, PT, 0xf8, 0x8f ;  /* 0x00000000008f781c */ /* 0x000fc40000703f70 */
[----:B------:R-:W-:Y:S02]  /*0da0*/  SHF.R.U32.HI R8, RZ, 0x1, R6 ;  /* 0x00000001ff087819 */ /* 0x000fe40000011606 */
[----:B------:R-:W-:-:S04]  /*0db0*/  SEL R3, RZ, 0x1, !P0 ;  /* 0x00000001ff037807 */ /* 0x000fc80004000000 */
[----:B------:R-:W-:-:S04]  /*0dc0*/  LOP3.LUT R3, R3, 0x1, R8, 0xf8, !PT ;  /* 0x0000000103037812 */ /* 0x000fc800078ef808 */
[----:B------:R-:W-:-:S04]  /*0dd0*/  LOP3.LUT R3, R3, R6, RZ, 0xc0, !PT ;  /* 0x0000000603037212 */ /* 0x000fc800078ec0ff */
[----:B------:R-:W-:-:S04]  /*0de0*/  IADD3 R3, PT, PT, R8, R3, RZ ;  /* 0x0000000308037210 */ /* 0x000fc80007ffe0ff */
[----:B------:R-:W-:Y:S01]  /*0df0*/  LOP3.LUT R0, R3, R0, RZ, 0xfc, !PT ;  /* 0x0000000003007212 */ /* 0x000fe200078efcff */
[----:B------:R-:W-:Y:S06]  /*0e00*/  BRA `(.L_x_14) ;  /* 0x0000000000347947 */ /* 0x000fec0003800000 */
.L_x_13:
[----:B------:R-:W-:-:S04]  /*0e10*/  LOP3.LUT R0, R0, 0x80000000, RZ, 0xc0, !PT ;  /* 0x8000000000007812 */ /* 0x000fc800078ec0ff */
[----:B------:R-:W-:Y:S01]  /*0e20*/  LOP3.LUT R0, R0, 0x7f800000, RZ, 0xfc, !PT ;  /* 0x7f80000000007812 */ /* 0x000fe200078efcff */
[----:B------:R-:W-:Y:S06]  /*0e30*/  BRA `(.L_x_14) ;  /* 0x0000000000287947 */ /* 0x000fec0003800000 */
.L_x_12:
[----:B------:R-:W-:Y:S01]  /*0e40*/  IMAD R0, R6, 0x800000, R0 ;  /* 0x0080000006007824 */ /* 0x000fe200078e0200 */
[----:B------:R-:W-:Y:S06]  /*0e50*/  BRA `(.L_x_14) ;  /* 0x0000000000207947 */ /* 0x000fec0003800000 */
.L_x_11:
[----:B------:R-:W-:-:S04]  /*0e60*/  LOP3.LUT R0, R6, 0x80000000, R3, 0x48, !PT ;  /* 0x8000000006007812 */ /* 0x000fc800078e4803 */
[----:B------:R-:W-:Y:S01]  /*0e70*/  LOP3.LUT R0, R0, 0x7f800000, RZ, 0xfc, !PT ;  /* 0x7f80000000007812 */ /* 0x000fe200078efcff */
[----:B------:R-:W-:Y:S06]  /*0e80*/  BRA `(.L_x_14) ;  /* 0x0000000000147947 */ /* 0x000fec0003800000 */
.L_x_10:
[----:B------:R-:W-:Y:S01]  /*0e90*/  LOP3.LUT R0, R6, 0x80000000, R3, 0x48, !PT ;  /* 0x8000000006007812 */ /* 0x000fe200078e4803 */
[----:B------:R-:W-:Y:S06]  /*0ea0*/  BRA `(.L_x_14) ;  /* 0x00000000000c7947 */ /* 0x000fec0003800000 */
.L_x_9:
[----:B------:R-:W0:Y:S01]  /*0eb0*/  MUFU.RSQ R0, -QNAN ;  /* 0xffc0000000007908 */ /* 0x000e220000001400 */
[----:B------:R-:W-:Y:S05]  /*0ec0*/  BRA `(.L_x_14) ;  /* 0x0000000000047947 */ /* 0x000fea0003800000 */
.L_x_8:
[----:B------:R-:W-:-:S07]  /*0ed0*/  FADD.FTZ R0, R3, R0 ;  /* 0x0000000003007221 */ /* 0x000fce0000010000 */
.L_x_14:
[----:B------:R-:W-:-:S04]  /*0ee0*/  HFMA2 R5, -RZ, RZ, 0, 0 ;  /* 0x00000000ff057431 */ /* 0x000fc800000001ff */
[----:B0-----:R-:W-:Y:S05]  /*0ef0*/  RET.REL.NODEC R4 `(_Z22calculateAveragePayoffPfS_ii) ;  /* 0xfffffff004407950 */ /* 0x001fea0003c3ffff */
.L_x_15:
[----:B------:R-:W-:-:S00]  /*0f00*/  BRA `(.L_x_15) ;  /* 0xfffffffc00fc7947 */ /* 0x000fc0000383ffff */
[----:B------:R-:W-:-:S00]  /*0f10*/  NOP ;  /* 0x0000000000007918 */ /* 0x000fc00000000000 */
        /* <DEDUP_REMOVED lines=14> */
.L_x_62:


//--------------------- .text._Z16calculatePayoffsP13BarrierOptionP17curandStateXORWOWPfii --------------------------
	.section	.text._Z16calculatePayoffsP13BarrierOptionP17curandStateXORWOWPfii,"ax",@progbits
	.align	128
        .global         _Z16calculatePayoffsP13BarrierOptionP17curandStateXORWOWPfii
        .type           _Z16calculatePayoffsP13BarrierOptionP17curandStateXORWOWPfii,@function
        .size           _Z16calculatePayoffsP13BarrierOptionP17curandStateXORWOWPfii,(.L_x_64 - _Z16calculatePayoffsP13BarrierOptionP17curandStateXORWOWPfii)
        .other          _Z16calculatePayoffsP13BarrierOptionP17curandStateXORWOWPfii,@"STO_CUDA_ENTRY STV_DEFAULT"
_Z16calculatePayoffsP13BarrierOptionP17curandStateXORWOWPfii:
.text._Z16calculatePayoffsP13BarrierOptionP17curandStateXORWOWPfii:
[----:B------:R-:W-:Y:S01]  /*0000*/  LDC R1, c[0x0][0x37c] ;  /* 0x0000df00ff017b82 */ /* 0x000fe20000000800 */
[----:B------:R-:W0:Y:S01]  /*0010*/  S2R R29, SR_TID.X ;  /* 0x00000000001d7919 */ /* 0x000e220000002100 */
[----:B------:R-:W0:Y:S01]  /*0020*/  LDCU UR4, c[0x0][0x360] ;  /* 0x00006c00ff0477ac */ /* 0x000e220008000800 */
[----:B------:R-:W0:Y:S01]  /*0030*/  S2R R0, SR_CTAID.Y ;  /* 0x0000000000007919 */ /* 0x000e220000002600 */
[----:B------:R-:W1:Y:S01]  /*0040*/  LDCU.64 UR6, c[0x0][0x398] ;  /* 0x00007300ff0677ac */ /* 0x000e620008000a00 */
[----:B------:R-:W2:Y:S01]  /*0050*/  S2R R30, SR_CTAID.X ;  /* 0x00000000001e7919 */ /* 0x000ea20000002500 */
[----:B0-----:R-:W-:-:S05]  /*0060*/  IMAD R29, R0, UR4, R29 ;  /* 0x00000004001d7c24 */ /* 0x001fca000f8e021d */
[----:B-1----:R-:W-:-:S04]  /*0070*/  ISETP.GE.AND P0, PT, R29, UR6, PT ;  /* 0x000000061d007c0c */ /* 0x002fc8000bf06270 */
[----:B--2---:R-:W-:-:S13]  /*0080*/  ISETP.GE.OR P0, PT, R30, UR7, P0 ;  /* 0x000000071e007c0c */ /* 0x004fda0008706670 */
[----:B------:R-:W-:Y:S05]  /*0090*/  @P0 EXIT ;  /* 0x000000000000094d */ /* 0x000fea0003800000 */
[----:B------:R-:W0:Y:S01]  /*00a0*/  LDC.64 R4, c[0x0][0x380] ;  /* 0x0000e000ff047b82 */ /* 0x000e220000000a00 */
[----:B------:R-:W1:Y:S07]  /*00b0*/  LDCU.64 UR6, c[0x0][0x358] ;  /* 0x00006b00ff0677ac */ /* 0x000e6e0008000a00 */
[----:B------:R-:W2:Y:S01]  /*00c0*/  LDC.64 R6, c[0x0][0x388] ;  /* 0x0000e200ff067b82 */ /* 0x000ea20000000a00 */
[----:B0-----:R-:W-:-:S05]  /*00d0*/  IMAD.WIDE.U32 R4, R30, 0x24, R4 ;  /* 0x000000241e047825 */ /* 0x001fca00078e0004 */
[----:B-1----:R-:W3:Y:S01]  /*00e0*/  LDG.E R2, desc[UR6][R4.64+0x8] ;  /* 0x0000080604027981 */ /* 0x002ee2000c1e1900 */
[----:B--2---:R-:W-:-:S03]  /*00f0*/  IMAD.WIDE.U32 R6, R29, 0x30, R6 ;  /* 0x000000301d067825 */ /* 0x004fc600078e0006 */
[----:B------:R0:W5:Y:S04]  /*0100*/  LDG.E R28, desc[UR6][R4.64] ;  /* 0x00000006041c7981 */ /* 0x000168000c1e1900 */
        /* <DEDUP_REMOVED lines=9> */
[----:B------:R0:W5:Y:S04]  /*01a0*/  LDG.E.64 R16, desc[UR6][R6.64] ;  /* 0x0000000606107981 */ /* 0x000168000c1e1b00 */
[----:B------:R0:W5:Y:S04]  /*01b0*/  LDG.E.64 R18, desc[UR6][R6.64+0x8] ;  /* 0x0000080606127981 */ /* 0x000168000c1e1b00 */
[----:B------:R0:W5:Y:S01]  /*01c0*/  LDG.E.64 R20, desc[UR6][R6.64+0x10] ;  /* 0x0000100606147981 */ /* 0x000162000c1e1b00 */
[----:B------:R-:W-:-:S02]  /*01d0*/  HFMA2 R0, -RZ, RZ, 3.85546875, -0.0 ;  /* 0x43b68000ff007431 */ /* 0x000fc400000001ff */
[----:B------:R-:W-:-:S04]  /*01e0*/  IMAD.MOV.U32 R3, RZ, RZ, 0x3b338cfa ;  /* 0x3b338cfaff037424 */ /* 0x000fc800078e00ff */
[----:B------:R-:W-:-:S04]  /*01f0*/  FFMA R0, R3, -R0, 1 ;  /* 0x3f80000003007423 */ /* 0x000fc80000000800 */
[----:B------:R-:W-:Y:S01]  /*0200*/  FFMA R3, R0, R3, 0.0027397261001169681549 ;  /* 0x3b338cfa00037423 */ /* 0x000fe20000000003 */
[----:B---3--:R-:W1:Y:S03]  /*0210*/  FCHK P0, R2, 365 ;  /* 0x43b6800002007902 */ /* 0x008e660000000000 */
[----:B------:R-:W-:-:S04]  /*0220*/  FFMA R14, R2, R3, RZ ;  /* 0x00000003020e7223 */ /* 0x000fc800000000ff */
[----:B------:R-:W-:-:S04]  /*0230*/  FFMA R0, R14, -365, R2 ;  /* 0xc3b680000e007823 */ /* 0x000fc80000000002 */
[----:B------:R-:W-:Y:S01]  /*0240*/  FFMA R14, R3, R0, R14 ;  /* 0x00000000030e7223 */ /* 0x000fe2000000000e */
[----:B01----:R-:W-:Y:S06]  /*0250*/  @!P0 BRA `(.L_x_16) ;  /* 0x00000000000c8947 */ /* 0x003fec0003800000 */
[----:B------:R-:W-:-:S07]  /*0260*/  MOV R4, 0x280 ;  /* 0x0000028000047802 */ /* 0x000fce0000000f00 */
[----:B-----5:R-:W-:Y:S05]  /*0270*/  CALL.REL.NOINC `($__internal_2_$__cuda_sm3x_div_rn_noftz_f32_slowpath) ;  /* 0x00000014003c7944 */ /* 0x020fea0003c00000 */
[----:B------:R-:W-:-:S07]  /*0280*/  IMAD.MOV.U32 R14, RZ, RZ, R0 ;  /* 0x000000ffff0e7224 */ /* 0x000fce00078e0000 */
.L_x_16:
[----:B------:R-:W-:Y:S01]  /*0290*/  IADD3 R3, PT, PT, R14, -0xd000000, RZ ;  /* 0xf30000000e037810 */ /* 0x000fe20007ffe0ff */
[----:B------:R0:W1:Y:S01]  /*02a0*/  MUFU.RSQ R5, R14 ;  /* 0x0000000e00057308 */ /* 0x0000620000001400 */
[C---:B-----5:R-:W-:Y:S02]  /*02b0*/  FMUL R0, R12.reuse, -0.5 ;  /* 0xbf0000000c007820 */ /* 0x060fe40000400000 */
[----:B------:R-:W-:Y:S02]  /*02c0*/  ISETP.GT.U32.AND P0, PT, R3, 0x727fffff, PT ;  /* 0x727fffff0300780c */ /* 0x000fe40003f04070 */
[----:B------:R-:W-:-:S04]  /*02d0*/  FFMA R13, R12, R0, R27 ;  /* 0x000000000c0d7223 */ /* 0x000fc8000000001b */
[----:B------:R-:W-:-:S07]  /*02e0*/  FMUL R13, R13, R14 ;  /* 0x0000000e0d0d7220 */ /* 0x000fce0000400000 */
[----:B0-----:R-:W-:Y:S05]  /*02f0*/  @!P0 BRA `(.L_x_17) ;  /* 0x0000000000188947 */ /* 0x001fea0003800000 */
[----:B------:R-:W-:Y:S01]  /*0300*/  BSSY.RECONVERGENT B0, `(.L_x_18) ;  /* 0x0000004000007945 */ /* 0x000fe20003800200 */
[----:B------:R-:W-:Y:S01]  /*0310*/  IMAD.MOV.U32 R0, RZ, RZ, R14 ;  /* 0x000000ffff007224 */ /* 0x000fe200078e000e */
[----:B------:R-:W-:-:S07]  /*0320*/  MOV R32, 0x340 ;  /* 0x0000034000207802 */ /* 0x000fce0000000f00 */
[----:B-1----:R-:W-:Y:S05]  /*0330*/  CALL.REL.NOINC `($__internal_1_$__cuda_sm20_sqrt_rn_f32_slowpath) ;  /* 0x0000001000b47944 */ /* 0x002fea0003c00000 */
[----:B------:R-:W-:Y:S05]  /*0340*/  BSYNC.RECONVERGENT B0 ;  /* 0x0000000000007941 */ /* 0x000fea0003800200 */
.L_x_18:
[----:B------:R-:W-:Y:S05]  /*0350*/  BRA `(.L_x_19) ;  /* 0x0000000000107947 */ /* 0x000fea0003800000 */
.L_x_17:
[C---:B-1----:R-:W-:Y:S01]  /*0360*/  FMUL.FTZ R3, R5.reuse, R14 ;  /* 0x0000000e05037220 */ /* 0x042fe20000410000 */
[----:B------:R-:W-:-:S03]  /*0370*/  FMUL.FTZ R4, R5, 0.5 ;  /* 0x3f00000005047820 */ /* 0x000fc60000410000 */
[----:B------:R-:W-:-:S04]  /*0380*/  FFMA R0, -R3, R3, R14 ;  /* 0x0000000303007223 */ /* 0x000fc8000000010e */
[----:B------:R-:W-:-:S07]  /*0390*/  FFMA R0, R0, R4, R3 ;  /* 0x0000000400007223 */ /* 0x000fce0000000003 */
.L_x_19:
[----:B------:R-:W-:Y:S01]  /*03a0*/  BSSY.RECONVERGENT B0, `(.L_x_20) ;  /* 0x00000e8000007945 */ /* 0x000fe20003800200 */
[----:B------:R-:W-:Y:S01]  /*03b0*/  FMUL R12, R12, R0 ;  /* 0x000000000c0c7220 */ /* 0x000fe20000400000 */
[----:B------:R-:W-:Y:S02]  /*03c0*/  PRMT R8, RZ, 0x7610, R8 ;  /* 0x00007610ff087816 */ /* 0x000fe40000000008 */
[----:B------:R-:W-:-:S07]  /*03d0*/  CS2R R10, SRZ ;  /* 0x00000000000a7805 */ /* 0x000fce000001ff00 */
.L_x_39:
[----:B------:R-:W-:Y:S01]  /*03e0*/  ISETP.NE.AND P0, PT, R22, 0x1, PT ;  /* 0x000000011600780c */ /* 0x000fe20003f05270 */
[----:B------:R-:W-:Y:S01]  /*03f0*/  BSSY.RECONVERGENT B1, `(.L_x_21) ;  /* 0x000004d000017945 */ /* 0x000fe20003800200 */
[----:B------:R-:W-:Y:S01]  /*0400*/  MOV R9, R21 ;  /* 0x0000001500097202 */ /* 0x000fe20000000f00 */
[----:B------:R-:W-:Y:S01]  /*0410*/  IMAD.MOV.U32 R7, RZ, RZ, R20 ;  /* 0x000000ffff077224 */ /* 0x000fe200078e0014 */
[----:B------:R-:W-:Y:S01]  /*0420*/  MOV R6, R19 ;  /* 0x0000001300067202 */ /* 0x000fe20000000f00 */
[----:B------:R-:W-:-:S08]  /*0430*/  IMAD.MOV.U32 R0, RZ, RZ, R15 ;  /* 0x000000ffff007224 */ /* 0x000fd000078e000f */
[----:B------:R-:W-:Y:S05]  /*0440*/  @!P0 BRA `(.L_x_22) ;  /* 0x00000004001c8947 */ /* 0x000fea0003800000 */
[----:B------:R-:W-:Y:S01]  /*0450*/  SHF.R.U32.HI R0, RZ, 0x2, R17 ;  /* 0x00000002ff007819 */ /* 0x000fe20000011611 */
[----:B------:R-:W-:Y:S01]  /*0460*/  BSSY.RECONVERGENT B2, `(.L_x_23) ;  /* 0x000003d000027945 */ /* 0x000fe20003800200 */
[----:B------:R-:W-:Y:S02]  /*0470*/  SHF.L.U32 R4, R21, 0x4, RZ ;  /* 0x0000000415047819 */ /* 0x000fe400000006ff */
[----:B------:R-:W-:Y:S02]  /*0480*/  LOP3.LUT R0, R0, R17, RZ, 0x3c, !PT ;  /* 0x0000001100007212 */ /* 0x000fe400078e3cff */
[----:B------:R-:W-:-:S03]  /*0490*/  MOV R9, 0x7f800000 ;  /* 0x7f80000000097802 */ /* 0x000fc60000000f00 */
[----:B------:R-:W-:-:S05]  /*04a0*/  IMAD.SHL.U32 R3, R0, 0x2, RZ ;  /* 0x0000000200037824 */ /* 0x000fca00078e00ff */
[----:B------:R-:W-:Y:S01]  /*04b0*/  LOP3.LUT R3, R21, R4, R3, 0x96, !PT ;  /* 0x0000000415037212 */ /* 0x000fe200078e9603 */
[----:B------:R-:W-:-:S03]  /*04c0*/  IMAD.MOV.U32 R4, RZ, RZ, 0x3e055027 ;  /* 0x3e055027ff047424 */ /* 0x000fc600078e00ff */
[----:B------:R-:W-:Y:S01]  /*04d0*/  LOP3.LUT R7, R3, R0, RZ, 0x3c, !PT ;  /* 0x0000000003077212 */ /* 0x000fe200078e3cff */
[----:B------:R-:W-:-:S03]  /*04e0*/  HFMA2 R3, -RZ, RZ, 0.1171875, 0 ;  /* 0x2f800000ff037431 */ /* 0x000fc600000001ff */
[C---:B------:R-:W-:Y:S01]  /*04f0*/  IADD3 R0, PT, PT, R16.reuse, 0x587c5, R7 ;  /* 0x000587c510007810 */ /* 0x040fe20007ffe007 */
[----:B------:R-:W-:-:S03]  /*0500*/  VIADD R16, R16, 0xb0f8a ;  /* 0x000b0f8a10107836 */ /* 0x000fc60000000000 */
[----:B------:R-:W-:-:S05]  /*0510*/  I2FP.F32.U32 R0, R0 ;  /* 0x0000000000007245 */ /* 0x000fca0000201000 */
[----:B------:R-:W-:-:S05]  /*0520*/  FFMA R0, R0, R3, 1.1641532182693481445e-10 ;  /* 0x2f00000000007423 */ /* 0x000fca0000000003 */
[----:B------:R-:W-:-:S13]  /*0530*/  FSETP.GEU.AND P0, PT, R0, 1.175494350822287508e-38, PT ;  /* 0x008000000000780b */ /* 0x000fda0003f0e000 */
[----:B------:R-:W-:-:S04]  /*0540*/  @!P0 FMUL R0, R0, 8388608 ;  /* 0x4b00000000008820 */ /* 0x000fc80000400000 */
[----:B------:R-:W-:-:S05]  /*0550*/  VIADD R3, R0, 0xc0d55555 ;  /* 0xc0d5555500037836 */ /* 0x000fca0000000000 */
[----:B------:R-:W-:-:S04]  /*0560*/  LOP3.LUT R5, R3, 0xff800000, RZ, 0xc0, !PT ;  /* 0xff80000003057812 */ /* 0x000fc800078ec0ff */
[-C--:B------:R-:W-:Y:S02]  /*0570*/  IADD3 R3, PT, PT, R0, -R5.reuse, RZ ;  /* 0x8000000500037210 */ /* 0x080fe40007ffe0ff */
[----:B------:R-:W-:-:S03]  /*0580*/  I2FP.F32.S32 R5, R5 ;  /* 0x0000000500057245 */ /* 0x000fc60000201400 */
[----:B------:R-:W-:-:S04]  /*0590*/  FADD R3, R3, -1 ;  /* 0xbf80000003037421 */ /* 0x000fc80000000000 */
[----:B------:R-:W-:-:S04]  /*05a0*/  FFMA R4, R3, -R4, 0.14084610342979431152 ;  /* 0x3e1039f603047423 */ /* 0x000fc80000000804 */
[----:B------:R-:W-:-:S04]  /*05b0*/  FFMA R4, R3, R4, -0.12148627638816833496 ;  /* 0xbdf8cdcc03047423 */ /* 0x000fc80000000004 */
[----:B------:R-:W-:-:S04]  /*05c0*/  FFMA R4, R3, R4, 0.13980610668659210205 ;  /* 0x3e0f295503047423 */ /* 0x000fc80000000004 */
[----:B------:R-:W-:-:S04]  /*05d0*/  FFMA R4, R3, R4, -0.16684235632419586182 ;  /* 0xbe2ad8b903047423 */ /* 0x000fc80000000004 */
[----:B------:R-:W-:-:S04]  /*05e0*/  FFMA R4, R3, R4, 0.20012299716472625732 ;  /* 0x3e4ced0b03047423 */ /* 0x000fc80000000004 */
[----:B------:R-:W-:-:S04]  /*05f0*/  FFMA R4, R3, R4, -0.24999669194221496582 ;  /* 0xbe7fff2203047423 */ /* 0x000fc80000000004 */
[----:B------:R-:W-:-:S04]  /*0600*/  FFMA R4, R3, R4, 0.33333182334899902344 ;  /* 0x3eaaaa7803047423 */ /* 0x000fc80000000004 */
[C---:B------:R-:W-:Y:S01]  /*0610*/  FFMA R6, R3.reuse, R4, -0.5 ;  /* 0xbf00000003067423 */ /* 0x040fe20000000004 */
[----:B------:R-:W-:Y:S02]  /*0620*/  FSEL R4, RZ, -23, P0 ;  /* 0xc1b80000ff047808 */ /* 0x000fe40000000000 */
[----:B------:R-:W-:Y:S01]  /*0630*/  ISETP.GT.U32.AND P0, PT, R0, 0x7f7fffff, PT ;  /* 0x7f7fffff0000780c */ /* 0x000fe20003f04070 */
[----:B------:R-:W-:Y:S02]  /*0640*/  FMUL R6, R3, R6 ;  /* 0x0000000603067220 */ /* 0x000fe40000400000 */
[----:B------:R-:W-:Y:S02]  /*0650*/  FFMA R4, R5, 1.1920928955078125e-07, R4 ;  /* 0x3400000005047823 */ /* 0x000fe40000000004 */
[----:B------:R-:W-:Y:S01]  /*0660*/  FFMA R5, R3, R6, R3 ;  /* 0x0000000603057223 */ /* 0x000fe20000000003 */
[----:B------:R-:W-:-:S03]  /*0670*/  SHF.R.U32.HI R3, RZ, 0x2, R18 ;  /* 0x00000002ff037819 */ /* 0x000fc60000011612 */
[----:B------:R-:W-:Y:S01]  /*0680*/  FFMA R6, R4, 0.69314718246459960938, R5 ;  /* 0x3f31721804067823 */ /* 0x000fe20000000005 */
[----:B------:R-:W-:Y:S02]  /*0690*/  LOP3.LUT R3, R3, R18, RZ, 0x3c, !PT ;  /* 0x0000001203037212 */ /* 0x000fe400078e3cff */
[----:B------:R-:W-:Y:S01]  /*06a0*/  SHF.L.U32 R4, R7, 0x4, RZ ;  /* 0x0000000407047819 */ /* 0x000fe200000006ff */
[C---:B------:R-:W-:Y:S01]  /*06b0*/  @P0 FFMA R6, R0.reuse, R9, +INF ;  /* 0x7f80000000060423 */ /* 0x040fe20000000009 */
[----:B------:R-:W-:Y:S01]  /*06c0*/  FSETP.NEU.AND P0, PT, R0, RZ, PT ;  /* 0x000000ff0000720b */ /* 0x000fe20003f0d000 */
[----:B------:R-:W-:Y:S02]  /*06d0*/  IMAD.SHL.U32 R5, R3, 0x2, RZ ;  /* 0x0000000203057824 */ /* 0x000fe400078e00ff */
[----:B------:R-:W-:-:S03]  /*06e0*/  FMUL R6, R6, -2 ;  /* 0xc000000006067820 */ /* 0x000fc60000400000 */
[----:B------:R-:W-:Y:S02]  /*06f0*/  LOP3.LUT R4, R3, R5, R4, 0x96, !PT ;  /* 0x0000000503047212 */ /* 0x000fe400078e9604 */
[----:B------:R-:W-:Y:S02]  /*0700*/  FSEL R6, R6, +INF , P0 ;  /* 0x7f80000006067808 */ /* 0x000fe40000000000 */
[----:B------:R-:W-:Y:S02]  /*0710*/  LOP3.LUT R9, R4, R7, RZ, 0x3c, !PT ;  /* 0x0000000704097212 */ /* 0x000fe400078e3cff */
[----:B------:R-:W-:Y:S01]  /*0720*/  IADD3 R3, PT, PT, R6, -0xd000000, RZ ;  /* 0xf300000006037810 */ /* 0x000fe20007ffe0ff */
[----:B------:R0:W1:Y:S02]  /*0730*/  MUFU.RSQ R5, R6 ;  /* 0x0000000600057308 */ /* 0x0000640000001400 */
[----:B------:R-:W-:Y:S01]  /*0740*/  IMAD.IADD R0, R9, 0x1, R16 ;  /* 0x0000000109007824 */ /* 0x000fe200078e0210 */
[----:B------:R-:W-:Y:S01]  /*0750*/  ISETP.GT.U32.AND P0, PT, R3, 0x727fffff, PT ;  /* 0x727fffff0300780c */ /* 0x000fe20003f04070 */
[----:B------:R-:W-:-:S03]  /*0760*/  HFMA2 R3, -RZ, RZ, 0.1495361328125, 0.0004794597625732421875 ;  /* 0x30c90fdbff037431 */ /* 0x000fc600000001ff */
[----:B------:R-:W-:-:S05]  /*0770*/  I2FP.F32.U32 R0, R0 ;  /* 0x0000000000007245 */ /* 0x000fca0000201000 */
[----:B------:R-:W-:-:S04]  /*0780*/  FFMA R3, R0, R3, 7.314590599882819788e-10 ;  /* 0x30490fdb00037423 */ /* 0x000fc80000000003 */
[----:B0-----:R-:W-:Y:S05]  /*0790*/  @!P0 BRA `(.L_x_24) ;  /* 0x0000000000148947 */ /* 0x001fea0003800000 */
[----:B------:R-:W-:Y:S01]  /*07a0*/  IMAD.MOV.U32 R0, RZ, RZ, R6 ;  /* 0x000000ffff007224 */ /* 0x000fe200078e0006 */
[----:B------:R-:W-:-:S07]  /*07b0*/  MOV R32, 0x7d0 ;  /* 0x000007d000207802 */ /* 0x000fce0000000f00 */
[----:B-1----:R-:W-:Y:S05]  /*07c0*/  CALL.REL.NOINC `($__internal_1_$__cuda_sm20_sqrt_rn_f32_slowpath) ;  /* 0x0000000c00907944 */ /* 0x002fea0003c00000 */
[----:B------:R-:W-:Y:S01]  /*07d0*/  MOV R15, R0 ;  /* 0x00000000000f7202 */ /* 0x000fe20000000f00 */
[----:B------:R-:W-:Y:S06]  /*07e0*/  BRA `(.L_x_25) ;  /* 0x0000000000107947 */ /* 0x000fec0003800000 */
.L_x_24:
[----:B-1----:R-:W-:Y:S01]  /*07f0*/  FMUL.FTZ R15, R6, R5 ;  /* 0x00000005060f7220 */ /* 0x002fe20000410000 */
[----:B------:R-:W-:-:S03]  /*0800*/  FMUL.FTZ R4, R5, 0.5 ;  /* 0x3f00000005047820 */ /* 0x000fc60000410000 */
[----:B------:R-:W-:-:S04]  /*0810*/  FFMA R0, -R15, R15, R6 ;  /* 0x0000000f0f007223 */ /* 0x000fc80000000106 */
[----:B------:R-:W-:-:S07]  /*0820*/  FFMA R15, R0, R4, R15 ;  /* 0x00000004000f7223 */ /* 0x000fce000000000f */
.L_x_25:
[----:B------:R-:W-:Y:S05]  /*0830*/  BSYNC.RECONVERGENT B2 ;  /* 0x0000000000027941 */ /* 0x000fea0003800200 */
.L_x_23:
[----:B------:R-:W-:Y:S01]  /*0840*/  FMUL.RZ R3, R3, 0.15915493667125701904 ;  /* 0x3e22f98303037820 */ /* 0x000fe2000040c000 */
[----:B------:R-:W-:Y:S01]  /*0850*/  IMAD.MOV.U32 R6, RZ, RZ, R21 ;  /* 0x000000ffff067224 */ /* 0x000fe200078e0015 */
[----:B------:R-:W-:Y:S01]  /*0860*/  MOV R18, R20 ;  /* 0x0000001400127202 */ /* 0x000fe20000000f00 */
[----:B------:R-:W-:Y:S01]  /*0870*/  IMAD.MOV.U32 R17, RZ, RZ, R19 ;  /* 0x000000ffff117224 */ /* 0x000fe200078e0013 */
[----:B------:R-:W0:Y:S08]  /*0880*/  MUFU.SIN R0, R3 ;  /* 0x0000000300007308 */ /* 0x000e300000000400 */
[----:B------:R-:W1:Y:S01]  /*0890*/  MUFU.COS R4, R3 ;  /* 0x0000000300047308 */ /* 0x000e620000000000 */
[-C--:B0-----:R-:W-:Y:S01]  /*08a0*/  FMUL R0, R0, R15.reuse ;  /* 0x0000000f00007220 */ /* 0x081fe20000400000 */
[----:B-1----:R-:W-:-:S07]  /*08b0*/  FMUL R15, R4, R15 ;  /* 0x0000000f040f7220 */ /* 0x002fce0000400000 */
.L_x_22:
[----:B------:R-:W-:Y:S05]  /*08c0*/  BSYNC.RECONVERGENT B1 ;  /* 0x0000000000017941 */ /* 0x000fea0003800200 */
.L_x_21:
[----:B------:R-:W-:Y:S02]  /*08d0*/  HFMA2 R5, -RZ, RZ, 0.96630859375, -0.0022525787353515625 ;  /* 0x3bbb989dff057431 */ /* 0x000fe400000001ff */
[----:B------:R-:W-:Y:S01]  /*08e0*/  FFMA R0, R12, R0, R13 ;  /* 0x000000000c007223 */ /* 0x000fe2000000000d */
[----:B------:R-:W-:Y:S01]  /*08f0*/  IMAD.MOV.U32 R4, RZ, RZ, 0x437c0000 ;  /* 0x437c0000ff047424 */ /* 0x000fe200078e00ff */
[----:B------:R-:W-:Y:S02]  /*0900*/  ISETP.NE.AND P4, PT, R24, 0x1, PT ;  /* 0x000000011800780c */ /* 0x000fe40003f85270 */
[----:B------:R-:W-:Y:S01]  /*0910*/  ISETP.GE.U32.AND P2, PT, R25, 0x2, PT ;  /* 0x000000021900780c */ /* 0x000fe20003f46070 */
[----:B------:R-:W-:-:S04]  /*0920*/  FFMA.SAT R3, R0, R5, 0.5 ;  /* 0x3f00000000037423 */ /* 0x000fc80000002005 */
[----:B------:R-:W-:-:S04]  /*0930*/  FFMA.RM R19, R3, R4, 12582913 ;  /* 0x4b40000103137423 */ /* 0x000fc80000004004 */
[C---:B------:R-:W-:Y:S01]  /*0940*/  FADD R3, R19.reuse, -12583039 ;  /* 0xcb40007f13037421 */ /* 0x040fe20000000000 */
[----:B------:R-:W-:-:S03]  /*0950*/  SHF.L.U32 R19, R19, 0x17, RZ ;  /* 0x0000001713137819 */ /* 0x000fc600000006ff */
[----:B------:R-:W-:-:S04]  /*0960*/  FFMA R3, R0, 1.4426950216293334961, -R3 ;  /* 0x3fb8aa3b00037823 */ /* 0x000fc80000000803 */
[----:B------:R-:W-:Y:S01]  /*0970*/  FFMA R0, R0, 1.925963033500011079e-08, R3 ;  /* 0x32a5706000007823 */ /* 0x000fe20000000003 */
[----:B------:R-:W-:-:S04]  /*0980*/  LOP3.LUT R3, R25, 0xfffffffe, RZ, 0xc0, !PT ;  /* 0xfffffffe19037812 */ /* 0x000fc800078ec0ff */
[----:B------:R-:W-:Y:S01]  /*0990*/  ISETP.NE.AND P1, PT, R3, 0x2, PT ;  /* 0x000000020300780c */ /* 0x000fe20003f25270 */
[----:B------:R-:W0:Y:S02]  /*09a0*/  MUFU.EX2 R0, R0 ;  /* 0x0000000000007308 */ /* 0x000e240000000800 */
[----:B0-----:R-:W-:-:S04]  /*09b0*/  FMUL R20, R19, R0 ;  /* 0x0000000013147220 */ /* 0x001fc80000400000 */
[----:B------:R-:W-:-:S05]  /*09c0*/  FMUL R37, R20, R37 ;  /* 0x0000002514257220 */ /* 0x000fca0000400000 */
[CC--:B------:R-:W-:Y:S02]  /*09d0*/  FSETP.GE.AND P0, PT, R37.reuse, R26.reuse, PT ;  /* 0x0000001a2500720b */ /* 0x0c0fe40003f06000 */
[----:B------:R-:W-:Y:S02]  /*09e0*/  FSETP.GTU.AND P3, PT, R37, R26, PT ;  /* 0x0000001a2500720b */ /* 0x000fe40003f6c000 */
[----:B------:R-:W-:-:S04]  /*09f0*/  @!P1 SEL R8, R8, 0x1, !P0 ;  /* 0x0000000108089807 */ /* 0x000fc80004000000 */
[----:B------:R-:W-:Y:S01]  /*0a00*/  @!P2 SEL R8, R8, 0x1, P3 ;  /* 0x000000010808a807 */ /* 0x000fe20001800000 */
[----:B------:R-:W-:Y:S06]  /*0a10*/  @P4 BRA `(.L_x_26) ;  /* 0x0000000000304947 */ /* 0x000fec0003800000 */
[----:B------:R-:W-:-:S13]  /*0a20*/  ISETP.NE.AND P0, PT, R23, 0x1, PT ;  /* 0x000000011700780c */ /* 0x000fda0003f05270 */
[----:B------:R-:W-:Y:S05]  /*0a30*/  @!P0 BRA `(.L_x_27) ;  /* 0x0000000000148947 */ /* 0x000fea0003800000 */
[----:B------:R-:W-:-:S13]  /*0a40*/  ISETP.NE.AND P0, PT, R23, RZ, PT ;  /* 0x000000ff1700720c */ /* 0x000fda0003f05270 */
[----:B------:R-:W-:Y:S05]  /*0a50*/  @P0 BRA `(.L_x_28) ;  /* 0x0000000000140947 */ /* 0x000fea0003800000 */
[----:B------:R-:W-:-:S05]  /*0a60*/  FADD R11, -R28, R37 ;  /* 0x000000251c0b7221 */ /* 0x000fca0000000100 */
[----:B------:R-:W-:Y:S01]  /*0a70*/  FMNMX R11, RZ, R11, !PT ;  /* 0x0000000bff0b7209 */ /* 0x000fe20007800000 */
[----:B------:R-:W-:Y:S06]  /*0a80*/  BRA `(.L_x_28) ;  /* 0x0000000000087947 */ /* 0x000fec0003800000 */
.L_x_27:
[----:B------:R-:W-:-:S05]  /*0a90*/  FADD R11, R28, -R37 ;  /* 0x800000251c0b7221 */ /* 0x000fca0000000000 */
[----:B------:R-:W-:-:S07]  /*0aa0*/  FMNMX R11, RZ, R11, !PT ;  /* 0x0000000bff0b7209 */ /* 0x000fce0007800000 */
.L_x_28:
[----:B------:R-:W-:Y:S01]  /*0ab0*/  FSETP.GT.AND P0, PT, R11, RZ, PT ;  /* 0x000000ff0b00720b */ /* 0x000fe20003f04000 */
[----:B------:R-:W-:-:S12]  /*0ac0*/  IMAD.MOV.U32 R31, RZ, RZ, R10 ;  /* 0x000000ffff1f7224 */ /* 0x000fd800078e000a */
[----:B------:R-:W-:Y:S05]  /*0ad0*/  @P0 BRA `(.L_x_29) ;  /* 0x0000000400d00947 */ /* 0x000fea0003800000 */
.L_x_26:
[----:B------:R-:W-:-:S04]  /*0ae0*/  IADD3 R31, PT, PT, R10, 0x1, RZ ;  /* 0x000000010a1f7810 */ /* 0x000fc80007ffe0ff */
[----:B------:R-:W-:-:S13]  /*0af0*/  ISETP.NE.AND P0, PT, R31, 0x16d, PT ;  /* 0x0000016d1f00780c */ /* 0x000fda0003f05270 */
[----:B------:R-:W-:Y:S05]  /*0b00*/  @!P0 BRA `(.L_x_30) ;  /* 0x0000000800108947 */ /* 0x000fea0003800000 */
[----:B------:R-:W-:Y:S01]  /*0b10*/  ISETP.NE.AND P0, PT, R22, 0x1, PT ;  /* 0x000000011600780c */ /* 0x000fe20003f05270 */
[----:B------:R-:W-:Y:S01]  /*0b20*/  BSSY.RECONVERGENT B1, `(.L_x_31) ;  /* 0x000004f000017945 */ /* 0x000fe20003800200 */
[----:B------:R-:W-:Y:S01]  /*0b30*/  IMAD.MOV.U32 R0, RZ, RZ, R15 ;  /* 0x000000ffff007224 */ /* 0x000fe200078e000f */
[----:B------:R-:W-:Y:S01]  /*0b40*/  MOV R21, R9 ;  /* 0x0000000900157202 */ /* 0x000fe20000000f00 */
[----:B------:R-:W-:Y:S01]  /*0b50*/  IMAD.MOV.U32 R20, RZ, RZ, R7 ;  /* 0x000000ffff147224 */ /* 0x000fe200078e0007 */
[----:B------:R-:W-:Y:S01]  /*0b60*/  MOV R19, R6 ;  /* 0x0000000600137202 */ /* 0x000fe20000000f00 */
[----:B------:R-:W-:-:S07]  /*0b70*/  IMAD.MOV.U32 R22, RZ, RZ, RZ ;  /* 0x000000ffff167224 */ /* 0x000fce00078e00ff */
[----:B------:R-:W-:Y:S05]  /*0b80*/  @P0 BRA `(.L_x_32) ;  /* 0x0000000400200947 */ /* 0x000fea0003800000 */
[----:B------:R-:W-:Y:S01]  /*0b90*/  SHF.R.U32.HI R0, RZ, 0x2, R17 ;  /* 0x00000002ff007819 */ /* 0x000fe20000011611 */
[----:B------:R-:W-:Y:S01]  /*0ba0*/  IMAD.MOV.U32 R22, RZ, RZ, 0x3e055027 ;  /* 0x3e055027ff167424 */ /* 0x000fe200078e00ff */
[----:B------:R-:W-:Y:S02]  /*0bb0*/  BSSY.RECONVERGENT B2, `(.L_x_33) ;  /* 0x000003c000027945 */ /* 0x000fe40003800200 */
[----:B------:R-:W-:Y:S02]  /*0bc0*/  LOP3.LUT R15, R0, R17, RZ, 0x3c, !PT ;  /* 0x00000011000f7212 */ /* 0x000fe400078e3cff */
[----:B------:R-:W-:-:S03]  /*0bd0*/  SHF.L.U32 R0, R9, 0x4, RZ ;  /* 0x0000000409007819 */ /* 0x000fc600000006ff */
[----:B------:R-:W-:-:S05]  /*0be0*/  IMAD.SHL.U32 R17, R15, 0x2, RZ ;  /* 0x000000020f117824 */ /* 0x000fca00078e00ff */
[----:B------:R-:W-:-:S04]  /*0bf0*/  LOP3.LUT R0, R9, R0, R17, 0x96, !PT ;  /* 0x0000000009007212 */ /* 0x000fc800078e9611 */
[----:B------:R-:W-:Y:S01]  /*0c00*/  LOP3.LUT R20, R0, R15, RZ, 0x3c, !PT ;  /* 0x0000000f00147212 */ /* 0x000fe200078e3cff */
[----:B------:R-:W-:-:S03]  /*0c10*/  HFMA2 R15, -RZ, RZ, 0.1171875, 0 ;  /* 0x2f800000ff0f7431 */ /* 0x000fc600000001ff */
[C---:B------:R-:W-:Y:S01]  /*0c20*/  IADD3 R0, PT, PT, R16.reuse, 0x587c5, R20 ;  /* 0x000587c510007810 */ /* 0x040fe20007ffe014 */
[----:B------:R-:W-:-:S03]  /*0c30*/  VIADD R16, R16, 0xb0f8a ;  /* 0x000b0f8a10107836 */ /* 0x000fc60000000000 */
[----:B------:R-:W-:-:S05]  /*0c40*/  I2FP.F32.U32 R0, R0 ;  /* 0x0000000000007245 */ /* 0x000fca0000201000 */
[----:B------:R-:W-:-:S05]  /*0c50*/  FFMA R0, R0, R15, 1.1641532182693481445e-10 ;  /* 0x2f00000000007423 */ /* 0x000fca000000000f */
[----:B------:R-:W-:-:S04]  /*0c60*/  FSETP.GEU.AND P0, PT, R0, 1.175494350822287508e-38, PT ;  /* 0x008000000000780b */ /* 0x000fc80003f0e000 */
[----:B------:R-:W-:-:S09]  /*0c70*/  FSEL R19, RZ, -23, P0 ;  /* 0xc1b80000ff137808 */ /* 0x000fd20000000000 */
[----:B------:R-:W-:-:S04]  /*0c80*/  @!P0 FMUL R0, R0, 8388608 ;  /* 0x4b00000000008820 */ /* 0x000fc80000400000 */
[C---:B------:R-:W-:Y:S01]  /*0c90*/  VIADD R17, R0.reuse, 0xc0d55555 ;  /* 0xc0d5555500117836 */ /* 0x040fe20000000000 */
[----:B------:R-:W-:-:S04]  /*0ca0*/  ISETP.GT.U32.AND P0, PT, R0, 0x7f7fffff, PT ;  /* 0x7f7fffff0000780c */ /* 0x000fc80003f04070 */
[----:B------:R-:W-:-:S04]  /*0cb0*/  LOP3.LUT R17, R17, 0xff800000, RZ, 0xc0, !PT ;  /* 0xff80000011117812 */ /* 0x000fc800078ec0ff */
[----:B------:R-:W-:-:S05]  /*0cc0*/  IADD3 R15, PT, PT, R0, -R17, RZ ;  /* 0x80000011000f7210 */ /* 0x000fca0007ffe0ff */
        /* <DEDUP_REMOVED lines=9> */
[----:B------:R-:W-:Y:S02]  /*0d60*/  I2FP.F32.S32 R22, R17 ;  /* 0x0000001100167245 */ /* 0x000fe40000201400 */
[----:B------:R-:W-:Y:S01]  /*0d70*/  MOV R17, 0x7f800000 ;  /* 0x7f80000000117802 */ /* 0x000fe20000000f00 */
[C---:B------:R-:W-:Y:S02]  /*0d80*/  FMUL R32, R15.reuse, R32 ;  /* 0x000000200f207220 */ /* 0x040fe40000400000 */
[----:B------:R-:W-:Y:S02]  /*0d90*/  FFMA R19, R22, 1.1920928955078125e-07, R19 ;  /* 0x3400000016137823 */ /* 0x000fe40000000013 */
[----:B------:R-:W-:Y:S01]  /*0da0*/  FFMA R32, R15, R32, R15 ;  /* 0x000000200f207223 */ /* 0x000fe2000000000f */
[----:B------:R-:W-:-:S03]  /*0db0*/  SHF.R.U32.HI R15, RZ, 0x2, R18 ;  /* 0x00000002ff0f7819 */ /* 0x000fc60000011612 */
[----:B------:R-:W-:Y:S01]  /*0dc0*/  FFMA R19, R19, 0.69314718246459960938, R32 ;  /* 0x3f31721813137823 */ /* 0x000fe20000000020 */
[----:B------:R-:W-:Y:S01]  /*0dd0*/  LOP3.LUT R18, R15, R18, RZ, 0x3c, !PT ;  /* 0x000000120f127212 */ /* 0x000fe200078e3cff */
[----:B------:R-:W-:Y:S01]  /*0de0*/  @P0 FFMA R19, R0, R17, +INF ;  /* 0x7f80000000130423 */ /* 0x000fe20000000011 */
[----:B------:R-:W-:Y:S02]  /*0df0*/  SHF.L.U32 R15, R20, 0x4, RZ ;  /* 0x00000004140f7819 */ /* 0x000fe400000006ff */
        /* <DEDUP_REMOVED lines=19> */
.L_x_34:
[----:B-1----:R-:W-:Y:S01]  /*0f30*/  FMUL.FTZ R17, R22, R19 ;  /* 0x0000001316117220 */ /* 0x002fe20000410000 */
[----:B------:R-:W-:-:S03]  /*0f40*/  FMUL.FTZ R18, R19, 0.5 ;  /* 0x3f00000013127820 */ /* 0x000fc60000410000 */
[----:B------:R-:W-:-:S04]  /*0f50*/  FFMA R0, -R17, R17, R22 ;  /* 0x0000001111007223 */ /* 0x000fc80000000116 */
[----:B------:R-:W-:-:S07]  /*0f60*/  FFMA R17, R0, R18, R17 ;  /* 0x0000001200117223 */ /* 0x000fce0000000011 */
.L_x_35:
[----:B------:R-:W-:Y:S05]  /*0f70*/  BSYNC.RECONVERGENT B2 ;  /* 0x0000000000027941 */ /* 0x000fea0003800200 */
.L_x_33:
[----:B------:R-:W-:Y:S01]  /*0f80*/  FMUL.RZ R32, R15, 0.15915493667125701904 ;  /* 0x3e22f9830f207820 */ /* 0x000fe2000040c000 */
[----:B------:R-:W-:Y:S01]  /*0f90*/  IMAD.MOV.U32 R22, RZ, RZ, 0x1 ;  /* 0x00000001ff167424 */ /* 0x000fe200078e00ff */
[----:B------:R-:W-:Y:S02]  /*0fa0*/  MOV R19, R9 ;  /* 0x0000000900137202 */ /* 0x000fe40000000f00 */
[----:B------:R-:W0:Y:S08]  /*0fb0*/  MUFU.SIN R0, R32 ;  /* 0x0000002000007308 */ /* 0x000e300000000400 */
[----:B------:R-:W1:Y:S01]  /*0fc0*/  MUFU.COS R18, R32 ;  /* 0x0000002000127308 */ /* 0x000e620000000000 */
[-C--:B0-----:R-:W-:Y:S01]  /*0fd0*/  FMUL R0, R0, R17.reuse ;  /* 0x0000001100007220 */ /* 0x081fe20000400000 */
[----:B-1----:R-:W-:Y:S01]  /*0fe0*/  FMUL R15, R18, R17 ;  /* 0x00000011120f7220 */ /* 0x002fe20000400000 */
[----:B------:R-:W-:Y:S01]  /*0ff0*/  IMAD.MOV.U32 R18, RZ, RZ, R7 ;  /* 0x000000ffff127224 */ /* 0x000fe200078e0007 */
[----:B------:R-:W-:-:S07]  /*1000*/  MOV R17, R6 ;  /* 0x0000000600117202 */ /* 0x000fce0000000f00 */
.L_x_32:
[----:B------:R-:W-:Y:S05]  /*1010*/  BSYNC.RECONVERGENT B1 ;  /* 0x0000000000017941 */ /* 0x000fea0003800200 */
.L_x_31:
[----:B------:R-:W-:Y:S01]  /*1020*/  FFMA R0, R12, R0, R13 ;  /* 0x000000000c007223 */ /* 0x000fe2000000000d */
[----:B------:R-:W-:-:S03]  /*1030*/  ISETP.NE.AND P0, PT, R24, 0x1, PT ;  /* 0x000000011800780c */ /* 0x000fc60003f05270 */
[----:B------:R-:W-:-:S04]  /*1040*/  FFMA.SAT R7, R0, R5, 0.5 ;  /* 0x3f00000000077423 */ /* 0x000fc80000002005 */
[----:B------:R-:W-:-:S04]  /*1050*/  FFMA.RM R7, R7, R4, 12582913 ;  /* 0x4b40000107077423 */ /* 0x000fc80000004004 */
[C---:B------:R-:W-:Y:S01]  /*1060*/  FADD R9, R7.reuse, -12583039 ;  /* 0xcb40007f07097421 */ /* 0x040fe20000000000 */
[----:B------:R-:W-:-:S03]  /*1070*/  IMAD.SHL.U32 R7, R7, 0x800000, RZ ;  /* 0x0080000007077824 */ /* 0x000fc600078e00ff */
[----:B------:R-:W-:-:S04]  /*1080*/  FFMA R9, R0, 1.4426950216293334961, -R9 ;  /* 0x3fb8aa3b00097823 */ /* 0x000fc80000000809 */
[----:B------:R-:W-:-:S04]  /*1090*/  FFMA R9, R0, 1.925963033500011079e-08, R9 ;  /* 0x32a5706000097823 */ /* 0x000fc80000000009 */
[----:B------:R-:W0:Y:S02]  /*10a0*/  MUFU.EX2 R0, R9 ;  /* 0x0000000900007308 */ /* 0x000e240000000800 */
[----:B0-----:R-:W-:-:S04]  /*10b0*/  FMUL R0, R7, R0 ;  /* 0x0000000007007220 */ /* 0x001fc80000400000 */
[----:B------:R-:W-:Y:S01]  /*10c0*/  FMUL R37, R37, R0 ;  /* 0x0000000025257220 */ /* 0x000fe20000400000 */
[----:B------:R-:W-:Y:S06]  /*10d0*/  @P0 BRA `(.L_x_36) ;  /* 0x00000000002c0947 */ /* 0x000fec0003800000 */
[----:B------:R-:W-:-:S13]  /*10e0*/  ISETP.NE.AND P0, PT, R23, RZ, PT ;  /* 0x000000ff1700720c */ /* 0x000fda0003f05270 */
[----:B------:R-:W-:Y:S05]  /*10f0*/  @!P0 BRA `(.L_x_37) ;  /* 0x0000000000148947 */ /* 0x000fea0003800000 */
[----:B------:R-:W-:-:S13]  /*1100*/  ISETP.NE.AND P0, PT, R23, 0x1, PT ;  /* 0x000000011700780c */ /* 0x000fda0003f05270 */
[----:B------:R-:W-:Y:S05]  /*1110*/  @P0 BRA `(.L_x_38) ;  /* 0x0000000000140947 */ /* 0x000fea0003800000 */
[----:B------:R-:W-:-:S05]  /*1120*/  FADD R11, R28, -R37 ;  /* 0x800000251c0b7221 */ /* 0x000fca0000000000 */
[----:B------:R-:W-:Y:S01]  /*1130*/  FMNMX R11, RZ, R11, !PT ;  /* 0x0000000bff0b7209 */ /* 0x000fe20007800000 */
[----:B------:R-:W-:Y:S06]  /*1140*/  BRA `(.L_x_38) ;  /* 0x0000000000087947 */ /* 0x000fec0003800000 */
.L_x_37:
[----:B------:R-:W-:-:S05]  /*1150*/  FADD R11, -R28, R37 ;  /* 0x000000251c0b7221 */ /* 0x000fca0000000100 */
[----:B------:R-:W-:-:S07]  /*1160*/  FMNMX R11, RZ, R11, !PT ;  /* 0x0000000bff0b7209 */ /* 0x000fce0007800000 */
.L_x_38:
[----:B------:R-:W-:-:S13]  /*1170*/  FSETP.GT.AND P0, PT, R11, RZ, PT ;  /* 0x000000ff0b00720b */ /* 0x000fda0003f04000 */
[----:B------:R-:W-:Y:S05]  /*1180*/  @P0 BRA `(.L_x_29) ;  /* 0x0000000000240947 */ /* 0x000fea0003800000 */
.L_x_36:
[----:B------:R-:W-:Y:S02]  /*1190*/  ISETP.GE.U32.AND P2, PT, R25, 0x2, PT ;  /* 0x000000021900780c */ /* 0x000fe40003f46070 */
[-C--:B------:R-:W-:Y:S02]  /*11a0*/  FSETP.GE.AND P0, PT, R37, R26.reuse, PT ;  /* 0x0000001a2500720b */ /* 0x080fe40003f06000 */
[----:B------:R-:W-:Y:S02]  /*11b0*/  ISETP.NE.AND P1, PT, R3, 0x2, PT ;  /* 0x000000020300780c */ /* 0x000fe40003f25270 */
[----:B------:R-:W-:Y:S02]  /*11c0*/  SEL R3, R8, 0x1, !P0 ;  /* 0x0000000108037807 */ /* 0x000fe40004000000 */
[----:B------:R-:W-:Y:S02]  /*11d0*/  FSETP.GTU.AND P0, PT, R37, R26, PT ;  /* 0x0000001a2500720b */ /* 0x000fe40003f0c000 */
[----:B------:R-:W-:-:S02]  /*11e0*/  SEL R8, R3, R8, !P1 ;  /* 0x0000000803087207 */ /* 0x000fc40004800000 */
[----:B------:R-:W-:Y:S02]  /*11f0*/  IADD3 R10, PT, PT, R10, 0x2, RZ ;  /* 0x000000020a0a7810 */ /* 0x000fe40007ffe0ff */
[----:B------:R-:W-:Y:S01]  /*1200*/  @!P2 SEL R8, R8, 0x1, P0 ;  /* 0x000000010808a807 */ /* 0x000fe20000000000 */
[----:B------:R-:W-:Y:S06]  /*1210*/  BRA `(.L_x_39) ;  /* 0xfffffff000707947 */ /* 0x000fec000383ffff */
.L_x_29:
[----:B------:R-:W-:Y:S05]  /*1220*/  BSYNC.RECONVERGENT B0 ;  /* 0x0000000000007941 */ /* 0x000fea0003800200 */
.L_x_20:
[----:B------:R-:W-:Y:S01]  /*1230*/  I2FP.F32.U32 R31, R31 ;  /* 0x0000001f001f7245 */ /* 0x000fe20000201000 */
[----:B------:R-:W0:Y:S04]  /*1240*/  LDCU UR4, c[0x0][0x398] ;  /* 0x00007300ff0477ac */ /* 0x000e280008000800 */
[----:B------:R-:W-:-:S04]  /*1250*/  FMUL R14, R31, R14 ;  /* 0x0000000e1f0e7220 */ /* 0x000fc80000400000 */
[----:B------:R-:W-:-:S04]  /*1260*/  FMUL R14, R27, -R14 ;  /* 0x8000000e1b0e7220 */ /* 0x000fc80000400000 */
[----:B------:R-:W-:-:S04]  /*1270*/  FFMA.SAT R5, R14, R5, 0.5 ;  /* 0x3f0000000e057423 */ /* 0x000fc80000002005 */
[----:B------:R-:W-:Y:S01]  /*1280*/  FFMA.RM R5, R5, R4, 12582913 ;  /* 0x4b40000105057423 */ /* 0x000fe20000004004 */
[----:B0-----:R-:W-:-:S03]  /*1290*/  IMAD R29, R30, UR4, R29 ;  /* 0x000000041e1d7c24 */ /* 0x001fc6000f8e021d */
[C---:B------:R-:W-:Y:S01]  /*12a0*/  FADD R3, R5.reuse, -12583039 ;  /* 0xcb40007f05037421 */ /* 0x040fe20000000000 */
[----:B------:R-:W-:-:S03]  /*12b0*/  IMAD.SHL.U32 R5, R5, 0x800000, RZ ;  /* 0x0080000005057824 */ /* 0x000fc600078e00ff */
[C---:B------:R-:W-:Y:S02]  /*12c0*/  FFMA R7, R14.reuse, 1.4426950216293334961, -R3 ;  /* 0x3fb8aa3b0e077823 */ /* 0x040fe40000000803 */
[----:B------:R-:W0:Y:S02]  /*12d0*/  LDC.64 R2, c[0x0][0x390] ;  /* 0x0000e400ff027b82 */ /* 0x000e240000000a00 */
[----:B------:R-:W-:-:S04]  /*12e0*/  FFMA R7, R14, 1.925963033500011079e-08, R7 ;  /* 0x32a570600e077823 */ /* 0x000fc80000000007 */
[----:B------:R-:W1:Y:S02]  /*12f0*/  MUFU.EX2 R0, R7 ;  /* 0x0000000700007308 */ /* 0x000e640000000800 */
[----:B-1----:R-:W-:Y:S01]  /*1300*/  FMUL R0, R5, R0 ;  /* 0x0000000005007220 */ /* 0x002fe20000400000 */
[----:B0-----:R-:W-:-:S04]  /*1310*/  IMAD.WIDE.U32 R2, R29, 0x4, R2 ;  /* 0x000000041d027825 */ /* 0x001fc800078e0002 */
[----:B------:R-:W-:-:S05]  /*1320*/  FMUL R11, R0, R11 ;  /* 0x0000000b000b7220 */ /* 0x000fca0000400000 */
[----:B------:R-:W-:Y:S01]  /*1330*/  STG.E desc[UR6][R2.64], R11 ;  /* 0x0000000b02007986 */ /* 0x000fe2000c101906 */
[----:B------:R-:W-:Y:S05]  /*1340*/  EXIT ;  /* 0x000000000000794d */ /* 0x000fea0003800000 */
.L_x_30:
[----:B------:R-:W-:Y:S01]  /*1350*/  ISETP.NE.AND P0, PT, R23, 0x1, PT ;  /* 0x000000011700780c */ /* 0x000fe20003f05270 */
[----:B------:R-:W-:-:S12]  /*1360*/  BSSY.RECONVERGENT B1, `(.L_x_40) ;  /* 0x000001a000017945 */ /* 0x000fd80003800200 */
[----:B------:R-:W-:Y:S05]  /*1370*/  @!P0 BRA `(.L_x_41) ;  /* 0x0000000000388947 */ /* 0x000fea0003800000 */
[----:B------:R-:W-:-:S13]  /*1380*/  ISETP.NE.AND P0, PT, R23, RZ, PT ;  /* 0x000000ff1700720c */ /* 0x000fda0003f05270 */
[----:B------:R-:W-:Y:S05]  /*1390*/  @P0 BRA `(.L_x_42) ;  /* 0x0000000000580947 */ /* 0x000fea0003800000 */
[----:B------:R-:W-:Y:S02]  /*13a0*/  LOP3.LUT P0, R25, R25, 0xfffffffd, RZ, 0xc0, !PT ;  /* 0xfffffffd19197812 */ /* 0x000fe4000780c0ff */
[----:B------:R-:W-:-:S04]  /*13b0*/  LOP3.LUT P1, R8, R8, 0xff, RZ, 0xc0, !PT ;  /* 0x000000ff08087812 */ /* 0x000fc8000782c0ff */
[----:B------:R-:W-:-:S13]  /*13c0*/  PLOP3.LUT P0, PT, P0, P1, PT, 0xf2, 0x2f ;  /* 0x00000000002f781c */ /* 0x000fda0000703e72 */
[----:B------:R-:W-:-:S05]  /*13d0*/  @!P0 FADD R0, -R28, R37 ;  /* 0x000000251c008221 */ /* 0x000fca0000000100 */
[----:B------:R-:W-:Y:S01]  /*13e0*/  @!P0 FMNMX R11, RZ, R0, !PT ;  /* 0x00000000ff0b8209 */ /* 0x000fe20007800000 */
[----:B------:R-:W-:Y:S06]  /*13f0*/  @!P0 BRA `(.L_x_42) ;  /* 0x0000000000408947 */ /* 0x000fec0003800000 */
[----:B------:R-:W-:-:S04]  /*1400*/  ISETP.NE.AND P0, PT, R8, RZ, PT ;  /* 0x000000ff0800720c */ /* 0x000fc80003f05270 */
[----:B------:R-:W-:-:S13]  /*1410*/  ISETP.NE.OR P0, PT, R25, 0x1, P0 ;  /* 0x000000011900780c */ /* 0x000fda0000705670 */
[----:B------:R-:W-:Y:S05]  /*1420*/  @P0 BRA `(.L_x_42) ;  /* 0x0000000000340947 */ /* 0x000fea0003800000 */
[----:B------:R-:W-:-:S05]  /*1430*/  FADD R11, -R28, R37 ;  /* 0x000000251c0b7221 */ /* 0x000fca0000000100 */
[----:B------:R-:W-:Y:S01]  /*1440*/  FMNMX R11, RZ, R11, !PT ;  /* 0x0000000bff0b7209 */ /* 0x000fe20007800000 */
[----:B------:R-:W-:Y:S06]  /*1450*/  BRA `(.L_x_42) ;  /* 0x0000000000287947 */ /* 0x000fec0003800000 */
.L_x_41:
[----:B------:R-:W-:Y:S02]  /*1460*/  LOP3.LUT P0, R25, R25, 0xfffffffd, RZ, 0xc0, !PT ;  /* 0xfffffffd19197812 */ /* 0x000fe4000780c0ff */
[----:B------:R-:W-:-:S04]  /*1470*/  LOP3.LUT P1, R8, R8, 0xff, RZ, 0xc0, !PT ;  /* 0x000000ff08087812 */ /* 0x000fc8000782c0ff */
[----:B------:R-:W-:-:S13]  /*1480*/  PLOP3.LUT P0, PT, P0, P1, PT, 0xf2, 0x2f ;  /* 0x00000000002f781c */ /* 0x000fda0000703e72 */
[----:B------:R-:W-:-:S05]  /*1490*/  @!P0 FADD R0, R28, -R37 ;  /* 0x800000251c008221 */ /* 0x000fca0000000000 */
[----:B------:R-:W-:Y:S01]  /*14a0*/  @!P0 FMNMX R11, RZ, R0, !PT ;  /* 0x00000000ff0b8209 */ /* 0x000fe20007800000 */
[----:B------:R-:W-:Y:S06]  /*14b0*/  @!P0 BRA `(.L_x_42) ;  /* 0x0000000000108947 */ /* 0x000fec0003800000 */
[----:B------:R-:W-:-:S04]  /*14c0*/  ISETP.NE.AND P0, PT, R8, RZ, PT ;  /* 0x000000ff0800720c */ /* 0x000fc80003f05270 */
[----:B------:R-:W-:-:S13]  /*14d0*/  ISETP.NE.OR P0, PT, R25, 0x1, P0 ;  /* 0x000000011900780c */ /* 0x000fda0000705670 */
[----:B------:R-:W-:-:S05]  /*14e0*/  @!P0 FADD R28, R28, -R37 ;  /* 0x800000251c1c8221 */ /* 0x000fca0000000000 */
[----:B------:R-:W-:-:S07]  /*14f0*/  @!P0 FMNMX R11, RZ, R28, !PT ;  /* 0x0000001cff0b8209 */ /* 0x000fce0007800000 */
.L_x_42:
[----:B------:R-:W-:Y:S05]  /*1500*/  BSYNC.RECONVERGENT B1 ;  /* 0x0000000000017941 */ /* 0x000fea0003800200 */
.L_x_40:
[----:B------:R-:W-:Y:S01]  /*1510*/  FMUL R0, R2, -R27 ;  /* 0x8000001b02007220 */ /* 0x000fe20000400000 */
[----:B------:R-:W0:Y:S03]  /*1520*/  LDCU UR4, c[0x0][0x398] ;  /* 0x00007300ff0477ac */ /* 0x000e260008000800 */
[----:B------:R-:W-:-:S04]  /*1530*/  FFMA.SAT R5, R0, R5, 0.5 ;  /* 0x3f00000000057423 */ /* 0x000fc80000002005 */
[----:B------:R-:W-:-:S04]  /*1540*/  FFMA.RM R5, R5, R4, 12582913 ;  /* 0x4b40000105057423 */ /* 0x000fc80000004004 */
[C---:B------:R-:W-:Y:S01]  /*1550*/  FADD R3, R5.reuse, -12583039 ;  /* 0xcb40007f05037421 */ /* 0x040fe20000000000 */
[----:B------:R-:W-:-:S03]  /*1560*/  SHF.L.U32 R5, R5, 0x17, RZ ;  /* 0x0000001705057819 */ /* 0x000fc600000006ff */
[----:B------:R-:W-:Y:S02]  /*1570*/  FFMA R7, R0, 1.4426950216293334961, -R3 ;  /* 0x3fb8aa3b00077823 */ /* 0x000fe40000000803 */
[----:B------:R-:W1:Y:S01]  /*1580*/  LDC.64 R2, c[0x0][0x390] ;  /* 0x0000e400ff027b82 */ /* 0x000e620000000a00 */
[----:B0-----:R-:W-:Y:S02]  /*1590*/  IMAD R29, R30, UR4, R29 ;  /* 0x000000041e1d7c24 */ /* 0x001fe4000f8e021d */
[----:B------:R-:W-:-:S04]  /*15a0*/  FFMA R7, R0, 1.925963033500011079e-08, R7 ;  /* 0x32a5706000077823 */ /* 0x000fc80000000007 */
[----:B------:R-:W0:Y:S02]  /*15b0*/  MUFU.EX2 R0, R7 ;  /* 0x0000000700007308 */ /* 0x000e240000000800 */
[----:B0-----:R-:W-:Y:S01]  /*15c0*/  FMUL R0, R5, R0 ;  /* 0x0000000005007220 */ /* 0x001fe20000400000 */
[----:B-1----:R-:W-:-:S04]  /*15d0*/  IMAD.WIDE.U32 R2, R29, 0x4, R2 ;  /* 0x000000041d027825 */ /* 0x002fc800078e0002 */
[----:B------:R-:W-:-:S05]  /*15e0*/  FMUL R11, R0, R11 ;  /* 0x0000000b000b7220 */ /* 0x000fca0000400000 */
[----:B------:R-:W-:Y:S01]  /*15f0*/  STG.E desc[UR6][R2.64], R11 ;  /* 0x0000000b02007986 */ /* 0x000fe2000c101906 */
[----:B------:R-:W-:Y:S05]  /*1600*/  EXIT ;  /* 0x000000000000794d */ /* 0x000fea0003800000 */
        .weak           $__internal_1_$__cuda_sm20_sqrt_rn_f32_slowpath
        .type           $__internal_1_$__cuda_sm20_sqrt_rn_f32_slowpath,@function
        .size           $__internal_1_$__cuda_sm20_sqrt_rn_f32_slowpath,($__internal_2_$__cuda_sm3x_div_rn_noftz_f32_slowpath - $__internal_1_$__cuda_sm20_sqrt_rn_f32_slowpath)
$__internal_1_$__cuda_sm20_sqrt_rn_f32_slowpath:
[----:B------:R-:W-:-:S13]  /*1610*/  LOP3.LUT P0, RZ, R0, 0x7fffffff, RZ, 0xc0, !PT ;  /* 0x7fffffff00ff7812 */ /* 0x000fda000780c0ff */
[----:B------:R-:W-:Y:S01]  /*1620*/  @!P0 IMAD.MOV.U32 R33, RZ, RZ, R0 ;  /* 0x000000ffff218224 */ /* 0x000fe200078e0000 */
[----:B------:R-:W-:Y:S06]  /*1630*/  @!P0 BRA `(.L_x_43) ;  /* 0x0000000000408947 */ /* 0x000fec0003800000 */
[----:B------:R-:W-:-:S13]  /*1640*/  FSETP.GEU.FTZ.AND P0, PT, R0, RZ, PT ;  /* 0x000000ff0000720b */ /* 0x000fda0003f1e000 */
[----:B------:R-:W-:Y:S01]  /*1650*/  @!P0 MOV R33, 0x7fffffff ;  /* 0x7fffffff00218802 */ /* 0x000fe20000000f00 */
[----:B------:R-:W-:Y:S06]  /*1660*/  @!P0 BRA `(.L_x_43) ;  /* 0x0000000000348947 */ /* 0x000fec0003800000 */
[----:B------:R-:W-:-:S13]  /*1670*/  FSETP.GTU.FTZ.AND P0, PT, |R0|, +INF , PT ;  /* 0x7f8000000000780b */ /* 0x000fda0003f1c200 */
[----:B------:R-:W-:Y:S01]  /*1680*/  @P0 FADD.FTZ R33, R0, 1 ;  /* 0x3f80000000210421 */ /* 0x000fe20000010000 */
[----:B------:R-:W-:Y:S06]  /*1690*/  @P0 BRA `(.L_x_43) ;  /* 0x0000000000280947 */ /* 0x000fec0003800000 */
[----:B------:R-:W-:-:S13]  /*16a0*/  FSETP.NEU.FTZ.AND P0, PT, |R0|, +INF , PT ;  /* 0x7f8000000000780b */ /* 0x000fda0003f1d200 */
[----:B------:R-:W-:-:S04]  /*16b0*/  @P0 FFMA R33, R0, 1.84467440737095516160e+19, RZ ;  /* 0x5f80000000210823 */ /* 0x000fc800000000ff */
[----:B------:R-:W0:Y:S02]  /*16c0*/  @P0 MUFU.RSQ R34, R33 ;  /* 0x0000002100220308 */ /* 0x000e240000001400 */
[----:B0-----:R-:W-:Y:S01]  /*16d0*/  @P0 FMUL.FTZ R36, R33, R34 ;  /* 0x0000002221240220 */ /* 0x001fe20000410000 */
[----:B------:R-:W-:-:S03]  /*16e0*/  @P0 FMUL.FTZ R34, R34, 0.5 ;  /* 0x3f00000022220820 */ /* 0x000fc60000410000 */
[----:B------:R-:W-:-:S04]  /*16f0*/  @P0 FADD.FTZ R35, -R36, -RZ ;  /* 0x800000ff24230221 */ /* 0x000fc80000010100 */
[----:B------:R-:W-:Y:S01]  /*1700*/  @P0 FFMA R35, R36, R35, R33 ;  /* 0x0000002324230223 */ /* 0x000fe20000000021 */
[----:B------:R-:W-:-:S03]  /*1710*/  @!P0 IMAD.MOV.U32 R33, RZ, RZ, R0 ;  /* 0x000000ffff218224 */ /* 0x000fc600078e0000 */
[----:B------:R-:W-:-:S04]  /*1720*/  @P0 FFMA R34, R35, R34, R36 ;  /* 0x0000002223220223 */ /* 0x000fc80000000024 */
[----:B------:R-:W-:-:S07]  /*1730*/  @P0 FMUL.FTZ R33, R34, 2.3283064365386962891e-10 ;  /* 0x2f80000022210820 */ /* 0x000fce0000410000 */
.L_x_43:
[----:B------:R-:W-:Y:S01]  /*1740*/  MOV R0, R33 ;  /* 0x0000002100007202 */ /* 0x000fe20000000f00 */
[----:B------:R-:W-:-:S04]  /*1750*/  IMAD.MOV.U32 R33, RZ, RZ, 0x0 ;  /* 0x00000000ff217424 */ /* 0x000fc800078e00ff */
[----:B------:R-:W-:Y:S05]  /*1760*/  RET.REL.NODEC R32 `(_Z16calculatePayoffsP13BarrierOptionP17curandStateXORWOWPfii) ;  /* 0xffffffe820247950 */ /* 0x000fea0003c3ffff */
        .weak           $__internal_2_$__cuda_sm3x_div_rn_noftz_f32_slowpath
        .type           $__internal_2_$__cuda_sm3x_div_rn_noftz_f32_slowpath,@function
        .size           $__internal_2_$__cuda_sm3x_div_rn_noftz_f32_slowpath,(.L_x_64 - $__internal_2_$__cuda_sm3x_div_rn_noftz_f32_slowpath)
$__internal_2_$__cuda_sm3x_div_rn_noftz_f32_slowpath:
[--C-:B------:R-:W-:Y:S01]  /*1770*/  SHF.R.U32.HI R0, RZ, 0x17, R2.reuse ;  /* 0x00000017ff007819 */ /* 0x100fe20000011602 */
[----:B------:R-:W-:-:S03]  /*1780*/  IMAD.MOV.U32 R3, RZ, RZ, R2 ;  /* 0x000000ffff037224 */ /* 0x000fc600078e0002 */
[----:B------:R-:W-:-:S04]  /*1790*/  LOP3.LUT R0, R0, 0xff, RZ, 0xc0, !PT ;  /* 0x000000ff00007812 */ /* 0x000fc800078ec0ff */
[----:B------:R-:W-:-:S04]  /*17a0*/  IADD3 R7, PT, PT, R0, -0x1, RZ ;  /* 0xffffffff00077810 */ /* 0x000fc80007ffe0ff */
[----:B------:R-:W-:-:S13]  /*17b0*/  ISETP.GT.U32.OR P0, PT, R7, 0xfd, !PT ;  /* 0x000000fd0700780c */ /* 0x000fda0007f04470 */
[----:B------:R-:W-:Y:S01]  /*17c0*/  @!P0 MOV R5, RZ ;  /* 0x000000ff00058202 */ /* 0x000fe20000000f00 */
[----:B------:R-:W-:Y:S06]  /*17d0*/  @!P0 BRA `(.L_x_44) ;  /* 0x00000000003c8947 */ /* 0x000fec0003800000 */
[----:B------:R-:W-:-:S13]  /*17e0*/  FSETP.GTU.FTZ.AND P0, PT, |R2|, +INF , PT ;  /* 0x7f8000000200780b */ /* 0x000fda0003f1c200 */
[----:B------:R-:W-:Y:S05]  /*17f0*/  @P0 BRA `(.L_x_45) ;  /* 0x0000000400280947 */ /* 0x000fea0003800000 */
[----:B------:R-:W-:-:S05]  /*1800*/  IMAD.MOV.U32 R6, RZ, RZ, 0x43b68000 ;  /* 0x43b68000ff067424 */ /* 0x000fca00078e00ff */
[----:B------:R-:W-:-:S13]  /*1810*/  LOP3.LUT P0, RZ, R6, 0x7fffffff, R3, 0xc8, !PT ;  /* 0x7fffffff06ff7812 */ /* 0x000fda000780c803 */
[----:B------:R-:W-:Y:S05]  /*1820*/  @!P0 BRA `(.L_x_46) ;  /* 0x0000000400148947 */ /* 0x000fea0003800000 */
[----:B------:R-:W-:-:S13]  /*1830*/  LOP3.LUT P0, RZ, R3, 0x7fffffff, RZ, 0xc0, !PT ;  /* 0x7fffffff03ff7812 */ /* 0x000fda000780c0ff */
[----:B------:R-:W-:Y:S05]  /*1840*/  @!P0 BRA `(.L_x_47) ;  /* 0x0000000400048947 */ /* 0x000fea0003800000 */
[----:B------:R-:W-:Y:S02]  /*1850*/  FSETP.NEU.FTZ.AND P0, PT, |R2|, +INF , PT ;  /* 0x7f8000000200780b */ /* 0x000fe40003f1d200 */
[----:B------:R-:W-:-:S04]  /*1860*/  LOP3.LUT P1, RZ, R6, 0x7fffffff, RZ, 0xc0, !PT ;  /* 0x7fffffff06ff7812 */ /* 0x000fc8000782c0ff */
[----:B------:R-:W-:-:S13]  /*1870*/  PLOP3.LUT P0, PT, P0, P1, PT, 0x2f, 0xf2 ;  /* 0x0000000000f2781c */ /* 0x000fda0000702577 */
[----:B------:R-:W-:Y:S05]  /*1880*/  @P0 BRA `(.L_x_48) ;  /* 0x0000000000e80947 */ /* 0x000fea0003800000 */
[----:B------:R-:W-:-:S13]  /*1890*/  ISETP.GE.AND P0, PT, R7, RZ, PT ;  /* 0x000000ff0700720c */ /* 0x000fda0003f06270 */
[----:B------:R-:W-:Y:S01]  /*18a0*/  @P0 MOV R5, RZ ;  /* 0x000000ff00050202 */ /* 0x000fe20000000f00 */
[----:B------:R-:W-:Y:S01]  /*18b0*/  @!P0 FFMA R3, R2, 1.84467440737095516160e+19, RZ ;  /* 0x5f80000002038823 */ /* 0x000fe200000000ff */
[----:B------:R-:W-:-:S07]  /*18c0*/  @!P0 IMAD.MOV.U32 R5, RZ, RZ, -0x40 ;  /* 0xffffffc0ff058424 */ /* 0x000fce00078e00ff */
.L_x_44:
[----:B------:R-:W-:Y:S01]  /*18d0*/  UMOV UR4, 0x43b68000 ;  /* 0x43b6800000047882 */ /* 0x000fe20000000000 */
[----:B------:R-:W-:Y:S01]  /*18e0*/  IADD3 R6, PT, PT, R0, -0x7f, RZ ;  /* 0xffffff8100067810 */ /* 0x000fe20007ffe0ff */
[----:B------:R-:W-:-:S03]  /*18f0*/  UIADD3 UR4, UPT, UPT, UR4, -0x4000000, URZ ;  /* 0xfc00000004047890 */ /* 0x000fc6000fffe0ff */
[----:B------:R-:W-:Y:S01]  /*1900*/  IADD3 R5, PT, PT, R5, -0x8, R6 ;  /* 0xfffffff805057810 */ /* 0x000fe20007ffe006 */
[----:B------:R-:W-:Y:S02]  /*1910*/  IMAD R0, R6, -0x800000, R3 ;  /* 0xff80000006007824 */ /* 0x000fe400078e0203 */
[----:B------:R-:W-:-:S03]  /*1920*/  FADD.FTZ R9, -RZ, -UR4 ;  /* 0x80000004ff097e21 */ /* 0x000fc60008010100 */
[----:B------:R-:W0:Y:S02]  /*1930*/  MUFU.RCP R7, UR4 ;  /* 0x0000000400077d08 */ /* 0x000e240008001000 */
        /* <DEDUP_REMOVED lines=8> */
[----:B------:R-:W-:-:S05]  /*19c0*/  LOP3.LUT R7, R7, 0xff, RZ, 0xc0, !PT ;  /* 0x000000ff07077812 */ /* 0x000fca00078ec0ff */
[----:B------:R-:W-:-:S05]  /*19d0*/  IMAD.IADD R10, R7, 0x1, R5 ;  /* 0x00000001070a7824 */ /* 0x000fca00078e0205 */
[----:B------:R-:W-:-:S04]  /*19e0*/  IADD3 R6, PT, PT, R10, -0x1, RZ ;  /* 0xffffffff0a067810 */ /* 0x000fc80007ffe0ff */
        /* <DEDUP_REMOVED lines=10> */
[-CC-:B------:R-:W-:Y:S01]  /*1a90*/  FFMA.RM R6, R3, R9.reuse, R8.reuse ;  /* 0x0000000903067223 */ /* 0x180fe20000004008 */
[C---:B------:R-:W-:Y:S02]  /*1aa0*/  ISETP.NE.AND P2, PT, R10.reuse, RZ, PT ;  /* 0x000000ff0a00720c */ /* 0x040fe40003f45270 */
[C---:B------:R-:W-:Y:S02]  /*1ab0*/  ISETP.NE.AND P1, PT, R10.reuse, RZ, PT ;  /* 0x000000ff0a00720c */ /* 0x040fe40003f25270 */
[----:B------:R-:W-:Y:S01]  /*1ac0*/  LOP3.LUT R7, R5, 0x7fffff, RZ, 0xc0, !PT ;  /* 0x007fffff05077812 */ /* 0x000fe200078ec0ff */
[----:B------:R-:W-:Y:S01]  /*1ad0*/  FFMA.RP R5, R3, R9, R8 ;  /* 0x0000000903057223 */ /* 0x000fe20000008008 */
[C---:B------:R-:W-:Y:S01]  /*1ae0*/  VIADD R8, R10.reuse, 0x20 ;  /* 0x000000200a087836 */ /* 0x040fe20000000000 */
[----:B------:R-:W-:Y:S02]  /*1af0*/  IADD3 R3, PT, PT, -R10, RZ, RZ ;  /* 0x000000ff0a037210 */ /* 0x000fe40007ffe1ff */
        /* <DEDUP_REMOVED lines=10> */
[----:B------:R-:W-:-:S05]  /*1ba0*/  LOP3.LUT R3, R3, R6, RZ, 0xc0, !PT ;  /* 0x0000000603037212 */ /* 0x000fca00078ec0ff */
[----:B------:R-:W-:-:S05]  /*1bb0*/  IMAD.IADD R3, R8, 0x1, R3 ;  /* 0x0000000108037824 */ /* 0x000fca00078e0203 */
[----:B------:R-:W-:Y:S01]  /*1bc0*/  LOP3.LUT R0, R3, R0, RZ, 0xfc, !PT ;  /* 0x0000000003007212 */ /* 0x000fe200078efcff */
[----:B------:R-:W-:Y:S06]  /*1bd0*/  BRA `(.L_x_51) ;  /* 0x0000000000347947 */ /* 0x000fec0003800000 */
.L_x_50:
[----:B------:R-:W-:-:S04]  /*1be0*/  LOP3.LUT R0, R0, 0x80000000, RZ, 0xc0, !PT ;  /* 0x8000000000007812 */ /* 0x000fc800078ec0ff */
[----:B------:R-:W-:Y:S01]  /*1bf0*/  LOP3.LUT R0, R0, 0x7f800000, RZ, 0xfc, !PT ;  /* 0x7f80000000007812 */ /* 0x000fe200078efcff */
[----:B------:R-:W-:Y:S06]  /*1c00*/  BRA `(.L_x_51) ;  /* 0x0000000000287947 */ /* 0x000fec0003800000 */
.L_x_49:
[----:B------:R-:W-:Y:S01]  /*1c10*/  LEA R0, R5, R0, 0x17 ;  /* 0x0000000005007211 */ /* 0x000fe200078eb8ff */
[----:B------:R-:W-:Y:S06]  /*1c20*/  BRA `(.L_x_51) ;  /* 0x0000000000207947 */ /* 0x000fec0003800000 */
.L_x_48:
[----:B------:R-:W-:-:S04]  /*1c30*/  LOP3.LUT R0, R6, 0x80000000, R3, 0x48, !PT ;  /* 0x8000000006007812 */ /* 0x000fc800078e4803 */
[----:B------:R-:W-:Y:S01]  /*1c40*/  LOP3.LUT R0, R0, 0x7f800000, RZ, 0xfc, !PT ;  /* 0x7f80000000007812 */ /* 0x000fe200078efcff */
[----:B------:R-:W-:Y:S06]  /*1c50*/  BRA `(.L_x_51) ;  /* 0x0000000000147947 */ /* 0x000fec0003800000 */
.L_x_47:
[----:B------:R-:W-:Y:S01]  /*1c60*/  LOP3.LUT R0, R6, 0x80000000, R3, 0x48, !PT ;  /* 0x8000000006007812 */ /* 0x000fe200078e4803 */
[----:B------:R-:W-:Y:S06]  /*1c70*/  BRA `(.L_x_51) ;  /* 0x00000000000c7947 */ /* 0x000fec0003800000 */
.L_x_46:
[----:B------:R-:W0:Y:S01]  /*1c80*/  MUFU.RSQ R0, -QNAN ;  /* 0xffc0000000007908 */ /* 0x000e220000001400 */
[----:B------:R-:W-:Y:S05]  /*1c90*/  BRA `(.L_x_51) ;  /* 0x0000000000047947 */ /* 0x000fea0003800000 */
.L_x_45:
[----:B------:R-:W-:-:S07]  /*1ca0*/  FADD.FTZ R0, R2, 365 ;  /* 0x43b6800002007421 */ /* 0x000fce0000010000 */
.L_x_51:
[----:B------:R-:W-:-:S04]  /*1cb0*/  IMAD.MOV.U32 R5, RZ, RZ, 0x0 ;  /* 0x00000000ff057424 */ /* 0x000fc800078e00ff */
[----:B0-----:R-:W-:Y:S05]  /*1cc0*/  RET.REL.NODEC R4 `(_Z16calculatePayoffsP13BarrierOptionP17curandStateXORWOWPfii) ;  /* 0xffffffe004cc7950 */ /* 0x001fea0003c3ffff */
.L_x_52:
        /* <DEDUP_REMOVED lines=11> */
.L_x_64:


//--------------------- .text._Z14initRandStatesP17curandStateXORWOWmi --------------------------
	.section	.text._Z14initRandStatesP17curandStateXORWOWmi,"ax",@progbits
	.align	128
        .global         _Z14initRandStatesP17curandStateXORWOWmi
        .type           _Z14initRandStatesP17curandStateXORWOWmi,@function
        .size           _Z14initRandStatesP17curandStateXORWOWmi,(.L_x_67 - _Z14initRandStatesP17curandStateXORWOWmi)
        .other          _Z14initRandStatesP17curandStateXORWOWmi,@"STO_CUDA_ENTRY STV_DEFAULT"
_Z14initRandStatesP17curandStateXORWOWmi:
.text._Z14initRandStatesP17curandStateXORWOWmi:
[----:B------:R-:W-:Y:S01]  /*0000*/  LDC R1, c[0x0][0x37c] ;  /* 0x0000df00ff017b82 */ /* 0x000fe20000000800 */
[----:B------:R-:W0:Y:S01]  /*0010*/  S2R R13, SR_CTAID.X ;  /* 0x00000000000d7919 */ /* 0x000e220000002500 */
[----:B------:R-:W0:Y:S01]  /*0020*/  LDCU UR4, c[0x0][0x360] ;  /* 0x00006c00ff0477ac */ /* 0x000e220008000800 */
[----:B------:R-:W0:Y:S01]  /*0030*/  S2R R0, SR_TID.X ;  /* 0x0000000000007919 */ /* 0x000e220000002100 */
[----:B------:R-:W1:Y:S01]  /*0040*/  LDCU UR5, c[0x0][0x390] ;  /* 0x00007200ff0577ac */ /* 0x000e620008000800 */
[----:B0-----:R-:W-:-:S05]  /*0050*/  IMAD R13, R13, UR4, R0 ;  /* 0x000000040d0d7c24 */ /* 0x001fca000f8e0200 */
[----:B-1----:R-:W-:-:S13]  /*0060*/  ISETP.GE.AND P0, PT, R13, UR5, PT ;  /* 0x000000050d007c0c */ /* 0x002fda000bf06270 */
[----:B------:R-:W-:Y:S05]  /*0070*/  @P0 EXIT ;  /* 0x000000000000094d */ /* 0x000fea0003800000 */
[----:B------:R-:W0:Y:S01]  /*0080*/  LDC.64 R2, c[0x0][0x388] ;  /* 0x0000e200ff027b82 */ /* 0x000e220000000a00 */
[----:B------:R-:W1:Y:S01]  /*0090*/  LDCU.64 UR4, c[0x0][0x358] ;  /* 0x00006b00ff0477ac */ /* 0x000e620008000a00 */
[----:B------:R-:W-:Y:S01]  /*00a0*/  ISETP.NE.AND P0, PT, R13, RZ, PT ;  /* 0x000000ff0d00720c */ /* 0x000fe20003f05270 */
[----:B------:R-:W-:Y:S05]  /*00b0*/  BSSY.RECONVERGENT B0, `(.L_x_53) ;  /* 0x00000e1000007945 */ /* 0x000fea0003800200 */
[----:B------:R-:W2:Y:S01]  /*00c0*/  LDC.64 R6, c[0x0][0x380] ;  /* 0x0000e000ff067b82 */ /* 0x000ea20000000a00 */
[----:B0-----:R-:W-:Y:S02]  /*00d0*/  LOP3.LUT R0, R2, 0xaad26b49, RZ, 0x3c, !PT ;  /* 0xaad26b4902007812 */ /* 0x001fe400078e3cff */
[----:B------:R-:W-:-:S03]  /*00e0*/  LOP3.LUT R2, R3, 0xf7dcefdd, RZ, 0x3c, !PT ;  /* 0xf7dcefdd03027812 */ /* 0x000fc600078e3cff */
[----:B------:R-:W-:Y:S02]  /*00f0*/  IMAD R0, R0, 0x4182bed5, RZ ;  /* 0x4182bed500007824 */ /* 0x000fe400078e02ff */
[----:B------:R-:W-:Y:S02]  /*0100*/  IMAD R3, R2, -0x658354e5, RZ ;  /* 0x9a7cab1b02037824 */ /* 0x000fe400078e02ff */
[----:B--2---:R-:W-:Y:S01]  /*0110*/  IMAD.WIDE R6, R13, 0x30, R6 ;  /* 0x000000300d067825 */ /* 0x004fe200078e0206 */
[C---:B------:R-:W-:Y:S02]  /*0120*/  LOP3.LUT R8, R0.reuse, 0x159a55e5, RZ, 0x3c, !PT ;  /* 0x159a55e500087812 */ /* 0x040fe400078e3cff */
[C---:B------:R-:W-:Y:S01]  /*0130*/  IADD3 R4, PT, PT, R0.reuse, 0x64f0c9, R3 ;  /* 0x0064f0c900047810 */ /* 0x040fe20007ffe003 */
[C---:B------:R-:W-:Y:S01]  /*0140*/  VIADD R5, R0.reuse, 0x75bcd15 ;  /* 0x075bcd1500057836 */ /* 0x040fe20000000000 */
[----:B------:R-:W-:Y:S01]  /*0150*/  LOP3.LUT R10, R3, 0x5491333, RZ, 0x3c, !PT ;  /* 0x05491333030a7812 */ /* 0x000fe200078e3cff */
[----:B------:R-:W-:-:S02]  /*0160*/  VIADD R11, R0, 0x583f19 ;  /* 0x00583f19000b7836 */ /* 0x000fc40000000000 */
[----:B------:R-:W-:Y:S01]  /*0170*/  VIADD R9, R3, 0x1f123bb5 ;  /* 0x1f123bb503097836 */ /* 0x000fe20000000000 */
[----:B-1----:R0:W-:Y:S04]  /*0180*/  STG.E.64 desc[UR4][R6.64], R4 ;  /* 0x0000000406007986 */ /* 0x0021e8000c101b04 */
[----:B------:R0:W-:Y:S04]  /*0190*/  STG.E.64 desc[UR4][R6.64+0x8], R8 ;  /* 0x0000080806007986 */ /* 0x0001e8000c101b04 */
[----:B------:R0:W-:Y:S01]  /*01a0*/  STG.E.64 desc[UR4][R6.64+0x10], R10 ;  /* 0x0000100a06007986 */ /* 0x0001e2000c101b04 */
[----:B------:R-:W-:Y:S05]  /*01b0*/  @!P0 BRA `(.L_x_54) ;  /* 0x0000000c00408947 */ /* 0x000fea0003800000 */
[----:B------:R-:W-:Y:S01]  /*01c0*/  SHF.R.S32.HI R0, RZ, 0x1f, R13 ;  /* 0x0000001fff007819 */ /* 0x000fe2000001140d */
[----:B------:R-:W-:-:S07]  /*01d0*/  IMAD.MOV.U32 R12, RZ, RZ, RZ ;  /* 0x000000ffff0c7224 */ /* 0x000fce00078e00ff */
.L_x_60:
[----:B-1----:R-:W-:Y:S01]  /*01e0*/  LOP3.LUT R2, R13, 0x3, RZ, 0xc0, !PT ;  /* 0x000000030d027812 */ /* 0x002fe200078ec0ff */
[----:B------:R-:W-:Y:S03]  /*01f0*/  BSSY.RECONVERGENT B1, `(.L_x_55) ;  /* 0x00000c6000017945 */ /* 0x000fe60003800200 */
[----:B------:R-:W-:-:S04]  /*0200*/  ISETP.NE.U32.AND P0, PT, R2, RZ, PT ;  /* 0x000000ff0200720c */ /* 0x000fc80003f05070 */
[----:B------:R-:W-:-:S13]  /*0210*/  ISETP.NE.AND.EX P0, PT, RZ, RZ, PT, P0 ;  /* 0x000000ffff00720c */ /* 0x000fda0003f05300 */
[----:B------:R-:W-:Y:S05]  /*0220*/  @!P0 BRA `(.L_x_56) ;  /* 0x0000000c00088947 */ /* 0x000fea0003800000 */
[----:B0-----:R-:W0:Y:S01]  /*0230*/  LDC.64 R8, c[0x4][RZ] ;  /* 0x01000000ff087b82 */ /* 0x001e220000000a00 */
[----:B------:R-:W-:Y:S02]  /*0240*/  IMAD.MOV.U32 R14, RZ, RZ, RZ ;  /* 0x000000ffff0e7224 */ /* 0x000fe400078e00ff */
[----:B0-----:R-:W-:-:S07]  /*0250*/  IMAD.WIDE.U32 R8, R12, 0xc80, R8 ;  /* 0x00000c800c087825 */ /* 0x001fce00078e0008 */
.L_x_59:
[----:B-1----:R-:W-:Y:S01]  /*0260*/  IMAD.MOV.U32 R15, RZ, RZ, RZ ;  /* 0x000000ffff0f7224 */ /* 0x002fe200078e00ff */
[----:B------:R-:W-:Y:S01]  /*0270*/  CS2R R2, SRZ ;  /* 0x0000000000027805 */ /* 0x000fe2000001ff00 */
[----:B------:R-:W-:Y:S01]  /*0280*/  IMAD.MOV.U32 R17, RZ, RZ, RZ ;  /* 0x000000ffff117224 */ /* 0x000fe200078e00ff */
[----:B------:R-:W-:-:S07]  /*0290*/  CS2R R4, SRZ ;  /* 0x0000000000047805 */ /* 0x000fce000001ff00 */
.L_x_58:
[----:B------:R-:W-:-:S05]  /*02a0*/  IMAD.WIDE.U32 R10, R17, 0x4, R6 ;  /* 0x00000004110a7825 */ /* 0x000fca00078e0006 */
[----:B------:R0:W5:Y:S01]  /*02b0*/  LDG.E R16, desc[UR4][R10.64+0x4] ;  /* 0x000004040a107981 */ /* 0x000162000c1e1900 */
[----:B------:R-:W-:-:S07]  /*02c0*/  IMAD.MOV.U32 R19, RZ, RZ, RZ ;  /* 0x000000ffff137224 */ /* 0x000fce00078e00ff */
.L_x_57:
[----:B-----5:R-:W-:Y:S01]  /*02d0*/  SHF.R.U32.HI R24, RZ, R19, R16 ;  /* 0x00000013ff187219 */ /* 0x020fe20000011610 */
[----:B0-----:R-:W-:-:S03]  /*02e0*/  IMAD.SHL.U32 R10, R17, 0x20, RZ ;  /* 0x00000020110a7824 */ /* 0x001fc600078e00ff */
[----:B------:R-:W-:Y:S01]  /*02f0*/  LOP3.LUT R11, R24, 0x1, RZ, 0xc0, !PT ;  /* 0x00000001180b7812 */ /* 0x000fe200078ec0ff */
[----:B------:R-:W-:-:S03]  /*0300*/  IMAD.IADD R10, R10, 0x1, R19 ;  /* 0x000000010a0a7824 */ /* 0x000fc600078e0213 */
[----:B------:R-:W-:Y:S01]  /*0310*/  ISETP.NE.U32.AND P0, PT, R11, 0x1, PT ;  /* 0x000000010b00780c */ /* 0x000fe20003f05070 */
[----:B------:R-:W-:-:S03]  /*0320*/  IMAD R11, R10, 0x5, RZ ;  /* 0x000000050a0b7824 */ /* 0x000fc600078e02ff */
[----:B------:R-:W-:Y:S01]  /*0330*/  R2P PR, R24, 0x7e ;  /* 0x0000007e18007804 */ /* 0x000fe20000000000 */
[----:B------:R-:W-:-:S08]  /*0340*/  IMAD.WIDE.U32 R10, R11, 0x4, R8 ;  /* 0x000000040b0a7825 */ /* 0x000fd000078e0008 */
[----:B------:R-:W2:Y:S04]  /*0350*/  @!P0 LDG.E R18, desc[UR4][R10.64] ;  /* 0x000000040a128981 */ /* 0x000ea8000c1e1900 */
[----:B------:R-:W3:Y:S04]  /*0360*/  @!P0 LDG.E R20, desc[UR4][R10.64+0x10] ;  /* 0x000010040a148981 */ /* 0x000ee8000c1e1900 */
[----:B------:R-:W4:Y:S04]  /*0370*/  @P1 LDG.E R22, desc[UR4][R10.64+0x14] ;  /* 0x000014040a161981 */ /* 0x000f28000c1e1900 */
[----:B------:R-:W4:Y:S04]  /*0380*/  @P2 LDG.E R26, desc[UR4][R10.64+0x28] ;  /* 0x000028040a1a2981 */ /* 0x000f28000c1e1900 */
[----:B------:R-:W4:Y:S04]  /*0390*/  @!P0 LDG.E R21, desc[UR4][R10.64+0x4] ;  /* 0x000004040a158981 */ /* 0x000f28000c1e1900 */
[----:B------:R-:W4:Y:S04]  /*03a0*/  @!P0 LDG.E R23, desc[UR4][R10.64+0xc] ;  /* 0x00000c040a178981 */ /* 0x000f28000c1e1900 */
[----:B------:R-:W4:Y:S04]  /*03b0*/  @P1 LDG.E R25, desc[UR4][R10.64+0x18] ;  /* 0x000018040a191981 */ /* 0x000f28000c1e1900 */
[----:B------:R-:W4:Y:S04]  /*03c0*/  @P3 LDG.E R28, desc[UR4][R10.64+0x3c] ;  /* 0x00003c040a1c3981 */ /* 0x000f28000c1e1900 */
[----:B------:R-:W4:Y:S01]  /*03d0*/  @P6 LDG.E R27, desc[UR4][R10.64+0x7c] ;  /* 0x00007c040a1b6981 */ /* 0x000f22000c1e1900 */
[----:B--2---:R-:W-:-:S03]  /*03e0*/  @!P0 LOP3.LUT R15, R15, R18, RZ, 0x3c, !PT ;  /* 0x000000120f0f8212 */ /* 0x004fc600078e3cff */
[----:B------:R-:W2:Y:S01]  /*03f0*/  @!P0 LDG.E R18, desc[UR4][R10.64+0x8] ;  /* 0x000008040a128981 */ /* 0x000ea2000c1e1900 */
[----:B---3--:R-:W-:-:S03]  /*0400*/  @!P0 LOP3.LUT R3, R3, R20, RZ, 0x3c, !PT ;  /* 0x0000001403038212 */ /* 0x008fc600078e3cff */
[----:B------:R-:W3:Y:S01]  /*0410*/  @P1 LDG.E R20, desc[UR4][R10.64+0x24] ;  /* 0x000024040a141981 */ /* 0x000ee2000c1e1900 */
[----:B----4-:R-:W-:-:S03]  /*0420*/  @P1 LOP3.LUT R15, R15, R22, RZ, 0x3c, !PT ;  /* 0x000000160f0f1212 */ /* 0x010fc600078e3cff */
[----:B------:R-:W4:Y:S01]  /*0430*/  @P2 LDG.E R22, desc[UR4][R10.64+0x38] ;  /* 0x000038040a162981 */ /* 0x000f22000c1e1900 */
[----:B------:R-:W-:-:S03]  /*0440*/  @P2 LOP3.LUT R15, R15, R26, RZ, 0x3c, !PT ;  /* 0x0000001a0f0f2212 */ /* 0x000fc600078e3cff */
[----:B------:R-:W4:Y:S01]  /*0450*/  @P4 LDG.E R26, desc[UR4][R10.64+0x50] ;  /* 0x000050040a1a4981 */ /* 0x000f22000c1e1900 */
[----:B------:R-:W-:-:S03]  /*0460*/  @!P0 LOP3.LUT R4, R4, R21, RZ, 0x3c, !PT ;  /* 0x0000001504048212 */ /* 0x000fc600078e3cff */
[----:B------:R-:W4:Y:S01]  /*0470*/  @P1 LDG.E R21, desc[UR4][R10.64+0x20] ;  /* 0x000020040a151981 */ /* 0x000f22000c1e1900 */
[----:B------:R-:W-:-:S03]  /*0480*/  @!P0 LOP3.LUT R2, R2, R23, RZ, 0x3c, !PT ;  /* 0x0000001702028212 */ /* 0x000fc600078e3cff */
[----:B------:R-:W4:Y:S01]  /*0490*/  @P2 LDG.E R23, desc[UR4][R10.64+0x2c] ;  /* 0x00002c040a172981 */ /* 0x000f22000c1e1900 */
[----:B------:R-:W-:-:S03]  /*04a0*/  @P1 LOP3.LUT R4, R4, R25, RZ, 0x3c, !PT ;  /* 0x0000001904041212 */ /* 0x000fc600078e3cff */
[----:B------:R-:W4:Y:S01]  /*04b0*/  @P2 LDG.E R25, desc[UR4][R10.64+0x34] ;  /* 0x000034040a192981 */ /* 0x000f22000c1e1900 */
[----:B--2---:R-:W-:-:S03]  /*04c0*/  @!P0 LOP3.LUT R5, R5, R18, RZ, 0x3c, !PT ;  /* 0x0000001205058212 */ /* 0x004fc600078e3cff */
[----:B------:R-:W2:Y:S01]  /*04d0*/  @P1 LDG.E R18, desc[UR4][R10.64+0x1c] ;  /* 0x00001c040a121981 */ /* 0x000ea2000c1e1900 */
[----:B---3--:R-:W-:-:S03]  /*04e0*/  @P1 LOP3.LUT R3, R3, R20, RZ, 0x3c, !PT ;  /* 0x0000001403031212 */ /* 0x008fc600078e3cff */
[----:B------:R-:W3:Y:S01]  /*04f0*/  @P2 LDG.E R20, desc[UR4][R10.64+0x30] ;  /* 0x000030040a142981 */ /* 0x000ee2000c1e1900 */
[----:B----4-:R-:W-:-:S03]  /*0500*/  @P2 LOP3.LUT R3, R3, R22, RZ, 0x3c, !PT ;  /* 0x0000001603032212 */ /* 0x010fc600078e3cff */
[----:B------:R-:W4:Y:S01]  /*0510*/  @P3 LDG.E R22, desc[UR4][R10.64+0x4c] ;  /* 0x00004c040a163981 */ /* 0x000f22000c1e1900 */
[----:B------:R-:W-:-:S04]  /*0520*/  @P3 LOP3.LUT R15, R15, R28, RZ, 0x3c, !PT ;  /* 0x0000001c0f0f3212 */ /* 0x000fc800078e3cff */
[----:B------:R-:W-:Y:S02]  /*0530*/  @P4 LOP3.LUT R15, R15, R26, RZ, 0x3c, !PT ;  /* 0x0000001a0f0f4212 */ /* 0x000fe400078e3cff */
[----:B------:R-:W-:Y:S01]  /*0540*/  @P1 LOP3.LUT R2, R2, R21, RZ, 0x3c, !PT ;  /* 0x0000001502021212 */ /* 0x000fe200078e3cff */
[----:B------:R-:W4:Y:S04]  /*0550*/  @P5 LDG.E R26, desc[UR4][R10.64+0x64] ;  /* 0x000064040a1a5981 */ /* 0x000f28000c1e1900 */
[----:B------:R-:W4:Y:S01]  /*0560*/  @P3 LDG.E R21, desc[UR4][R10.64+0x40] ;  /* 0x000040040a153981 */ /* 0x000f22000c1e1900 */
[----:B------:R-:W-:Y:S02]  /*0570*/  @P2 LOP3.LUT R4, R4, R23, RZ, 0x3c, !PT ;  /* 0x0000001704042212 */ /* 0x000fe400078e3cff */
[----:B------:R-:W-:Y:S01]  /*0580*/  @P2 LOP3.LUT R2, R2, R25, RZ, 0x3c, !PT ;  /* 0x0000001902022212 */ /* 0x000fe200078e3cff */
[----:B------:R-:W4:Y:S04]  /*0590*/  @P3 LDG.E R23, desc[UR4][R10.64+0x48] ;  /* 0x000048040a173981 */ /* 0x000f28000c1e1900 */
[----:B------:R-:W4:Y:S01]  /*05a0*/  @P4 LDG.E R25, desc[UR4][R10.64+0x54] ;  /* 0x000054040a194981 */ /* 0x000f22000c1e1900 */
[----:B--2---:R-:W-:-:S03]  /*05b0*/  @P1 LOP3.LUT R5, R5, R18, RZ, 0x3c, !PT ;  /* 0x0000001205051212 */ /* 0x004fc600078e3cff */
[----:B------:R-:W2:Y:S01]  /*05c0*/  @P3 LDG.E R18, desc[UR4][R10.64+0x44] ;  /* 0x000044040a123981 */ /* 0x000ea2000c1e1900 */
[----:B---3--:R-:W-:-:S03]  /*05d0*/  @P2 LOP3.LUT R5, R5, R20, RZ, 0x3c, !PT ;  /* 0x0000001405052212 */ /* 0x008fc600078e3cff */
[----:B------:R-:W3:Y:S01]  /*05e0*/  @P4 LDG.E R20, desc[UR4][R10.64+0x58] ;  /* 0x000058040a144981 */ /* 0x000ee2000c1e1900 */
[----:B----4-:R-:W-:-:S03]  /*05f0*/  @P3 LOP3.LUT R3, R3, R22, RZ, 0x3c, !PT ;  /* 0x0000001603033212 */ /* 0x010fc600078e3cff */
[----:B------:R-:W4:Y:S01]  /*0600*/  @P4 LDG.E R22, desc[UR4][R10.64+0x60] ;  /* 0x000060040a164981 */ /* 0x000f22000c1e1900 */
[----:B------:R-:W-:Y:S02]  /*0610*/  LOP3.LUT P0, RZ, R24, 0x80, RZ, 0xc0, !PT ;  /* 0x0000008018ff7812 */ /* 0x000fe4000780c0ff */
[----:B------:R-:W-:Y:S02]  /*0620*/  @P5 LOP3.LUT R15, R15, R26, RZ, 0x3c, !PT ;  /* 0x0000001a0f0f5212 */ /* 0x000fe400078e3cff */
[----:B------:R-:W4:Y:S01]  /*0630*/  @P6 LDG.E R26, desc[UR4][R10.64+0x78] ;  /* 0x000078040a1a6981 */ /* 0x000f22000c1e1900 */
[----:B------:R-:W-:-:S03]  /*0640*/  @P3 LOP3.LUT R4, R4, R21, RZ, 0x3c, !PT ;  /* 0x0000001504043212 */ /* 0x000fc600078e3cff */
[----:B------:R-:W4:Y:S01]  /*0650*/  @P4 LDG.E R21, desc[UR4][R10.64+0x5c] ;  /* 0x00005c040a154981 */ /* 0x000f22000c1e1900 */
[----:B------:R-:W-:-:S03]  /*0660*/  @P3 LOP3.LUT R2, R2, R23, RZ, 0x3c, !PT ;  /* 0x0000001702023212 */ /* 0x000fc600078e3cff */
[----:B------:R-:W4:Y:S01]  /*0670*/  @P5 LDG.E R23, desc[UR4][R10.64+0x68] ;  /* 0x000068040a175981 */ /* 0x000f22000c1e1900 */
[----:B------:R-:W-:-:S03]  /*0680*/  @P4 LOP3.LUT R4, R4, R25, RZ, 0x3c, !PT ;  /* 0x0000001904044212 */ /* 0x000fc600078e3cff */
[----:B------:R-:W4:Y:S01]  /*0690*/  @P5 LDG.E R25, desc[UR4][R10.64+0x70] ;  /* 0x000070040a195981 */ /* 0x000f22000c1e1900 */
[----:B--2---:R-:W-:-:S03]  /*06a0*/  @P3 LOP3.LUT R5, R5, R18, RZ, 0x3c, !PT ;  /* 0x0000001205053212 */ /* 0x004fc600078e3cff */
[----:B------:R-:W2:Y:S01]  /*06b0*/  @P5 LDG.E R18, desc[UR4][R10.64+0x6c] ;  /* 0x00006c040a125981 */ /* 0x000ea2000c1e1900 */
[----:B---3--:R-:W-:-:S03]  /*06c0*/  @P4 LOP3.LUT R5, R5, R20, RZ, 0x3c, !PT ;  /* 0x0000001405054212 */ /* 0x008fc600078e3cff */
[----:B------:R-:W3:Y:S01]  /*06d0*/  @P5 LDG.E R20, desc[UR4][R10.64+0x74] ;  /* 0x000074040a145981 */ /* 0x000ee2000c1e1900 */
[----:B----4-:R-:W-:-:S03]  /*06e0*/  @P4 LOP3.LUT R3, R3, R22, RZ, 0x3c, !PT ;  /* 0x0000001603034212 */ /* 0x010fc600078e3cff */
[----:B------:R-:W4:Y:S01]  /*06f0*/  @P0 LDG.E R22, desc[UR4][R10.64+0x8c] ;  /* 0x00008c040a160981 */ /* 0x000f22000c1e1900 */
[----:B------:R-:W-:-:S03]  /*0700*/  @P6 LOP3.LUT R15, R15, R26, RZ, 0x3c, !PT ;  /* 0x0000001a0f0f6212 */ /* 0x000fc600078e3cff */
        /* <DEDUP_REMOVED lines=13> */
[----:B------:R-:W-:Y:S02]  /*07e0*/  @P6 LOP3.LUT R4, R4, R27, RZ, 0x3c, !PT ;  /* 0x0000001b04046212 */ /* 0x000fe400078e3cff */
[----:B------:R-:W-:Y:S02]  /*07f0*/  @P6 LOP3.LUT R2, R2, R21, RZ, 0x3c, !PT ;  /* 0x0000001502026212 */ /* 0x000fe400078e3cff */
[----:B------:R-:W-:Y:S02]  /*0800*/  @P0 LOP3.LUT R4, R4, R23, RZ, 0x3c, !PT ;  /* 0x0000001704040212 */ /* 0x000fe400078e3cff */
[----:B------:R-:W-:Y:S02]  /*0810*/  @P0 LOP3.LUT R2, R2, R25, RZ, 0x3c, !PT ;  /* 0x0000001902020212 */ /* 0x000fe400078e3cff */
[----:B--2---:R-:W-:Y:S02]  /*0820*/  @P6 LOP3.LUT R5, R5, R18, RZ, 0x3c, !PT ;  /* 0x0000001205056212 */ /* 0x004fe400078e3cff */
[----:B---3--:R-:W-:-:S02]  /*0830*/  @P6 LOP3.LUT R3, R3, R20, RZ, 0x3c, !PT ;  /* 0x0000001403036212 */ /* 0x008fc400078e3cff */
[----:B----4-:R-:W-:Y:S02]  /*0840*/  @P0 LOP3.LUT R5, R5, R22, RZ, 0x3c, !PT ;  /* 0x0000001605050212 */ /* 0x010fe400078e3cff */
[----:B------:R-:W-:Y:S02]  /*0850*/  @P0 LOP3.LUT R3, R3, R26, RZ, 0x3c, !PT ;  /* 0x0000001a03030212 */ /* 0x000fe400078e3cff */
[----:B------:R-:W-:-:S13]  /*0860*/  R2P PR, R24.B1, 0x7f ;  /* 0x0000007f18007804 */ /* 0x000fda0000001000 */
[----:B------:R-:W2:Y:S04]  /*0870*/  @P0 LDG.E R18, desc[UR4][R10.64+0xa0] ;  /* 0x0000a0040a120981 */ /* 0x000ea8000c1e1900 */
[----:B------:R-:W3:Y:S04]  /*0880*/  @P1 LDG.E R22, desc[UR4][R10.64+0xb4] ;  /* 0x0000b4040a161981 */ /* 0x000ee8000c1e1900 */
[----:B------:R-:W4:Y:S04]  /*0890*/  @P2 LDG.E R26, desc[UR4][R10.64+0xc8] ;  /* 0x0000c8040a1a2981 */ /* 0x000f28000c1e1900 */
[----:B------:R-:W4:Y:S04]  /*08a0*/  @P3 LDG.E R28, desc[UR4][R10.64+0xdc] ;  /* 0x0000dc040a1c3981 */ /* 0x000f28000c1e1900 */
[----:B------:R-:W4:Y:S04]  /*08b0*/  @P0 LDG.E R23, desc[UR4][R10.64+0xa4] ;  /* 0x0000a4040a170981 */ /* 0x000f28000c1e1900 */
[----:B------:R-:W4:Y:S04]  /*08c0*/  @P0 LDG.E R20, desc[UR4][R10.64+0xa8] ;  /* 0x0000a8040a140981 */ /* 0x000f28000c1e1900 */
[----:B------:R-:W4:Y:S04]  /*08d0*/  @P4 LDG.E R25, desc[UR4][R10.64+0xf0] ;  /* 0x0000f0040a194981 */ /* 0x000f28000c1e1900 */
        /* <DEDUP_REMOVED lines=21> */
[----:B------:R-:W-:Y:S02]  /*0a30*/  LOP3.LUT P0, RZ, R24, 0x8000, RZ, 0xc0, !PT ;  /* 0x0000800018ff7812 */ /* 0x000fe4000780c0ff */
[----:B----4-:R-:W-:Y:S01]  /*0a40*/  @P5 LOP3.LUT R15, R15, R26, RZ, 0x3c, !PT ;  /* 0x0000001a0f0f5212 */ /* 0x010fe200078e3cff */
[----:B------:R-:W4:Y:S04]  /*0a50*/  @P3 LDG.E R24, desc[UR4][R10.64+0xe4] ;  /* 0x0000e4040a183981 */ /* 0x000f28000c1e1900 */
[----:B------:R-:W2:Y:S01]  /*0a60*/  @P6 LDG.E R26, desc[UR4][R10.64+0x118] ;  /* 0x000118040a1a6981 */ /* 0x000ea2000c1e1900 */
        /* <DEDUP_REMOVED lines=8> */
[----:B---3--:R-:W-:-:S03]  /*0af0*/  @P2 LOP3.LUT R3, R3, R22, RZ, 0x3c, !PT ;  /* 0x0000001603032212 */ /* 0x008fc600078e3cff */
[----:B------:R-:W3:Y:S01]  /*0b00*/  @P4 LDG.E R22, desc[UR4][R10.64+0x100] ;  /* 0x000100040a164981 */ /* 0x000ee2000c1e1900 */
[----:B--2---:R-:W-:-:S03]  /*0b10*/  @P6 LOP3.LUT R15, R15, R26, RZ, 0x3c, !PT ;  /* 0x0000001a0f0f6212 */ /* 0x004fc600078e3cff */
[----:B------:R-:W2:Y:S01]  /*0b20*/  @P0 LDG.E R26, desc[UR4][R10.64+0x12c] ;  /* 0x00012c040a1a0981 */ /* 0x000ea2000c1e1900 */
[----:B----4-:R-:W-:-:S03]  /*0b30*/  @P2 LOP3.LUT R2, R2, R23, RZ, 0x3c, !PT ;  /* 0x0000001702022212 */ /* 0x010fc600078e3cff */
[----:B------:R-:W4:Y:S01]  /*0b40*/  @P4 LDG.E R23, desc[UR4][R10.64+0xfc] ;  /* 0x0000fc040a174981 */ /* 0x000f22000c1e1900 */
[----:B------:R-:W-:-:S03]  /*0b50*/  @P2 LOP3.LUT R5, R5, R20, RZ, 0x3c, !PT ;  /* 0x0000001405052212 */ /* 0x000fc600078e3cff */
[----:B------:R-:W4:Y:S01]  /*0b60*/  @P4 LDG.E R20, desc[UR4][R10.64+0xf8] ;  /* 0x0000f8040a144981 */ /* 0x000f22000c1e1900 */
[----:B------:R-:W-:Y:S02]  /*0b70*/  @P3 LOP3.LUT R2, R2, R27, RZ, 0x3c, !PT ;  /* 0x0000001b02023212 */ /* 0x000fe400078e3cff */
[----:B------:R-:W-:Y:S01]  /*0b80*/  @P3 LOP3.LUT R4, R4, R25, RZ, 0x3c, !PT ;  /* 0x0000001904043212 */ /* 0x000fe200078e3cff */
[----:B------:R-:W4:Y:S01]  /*0b90*/  @P5 LDG.E R27, desc[UR4][R10.64+0x110] ;  /* 0x000110040a1b5981 */ /* 0x000f22000c1e1900 */
[----:B------:R-:W-:-:S03]  /*0ba0*/  @P3 LOP3.LUT R5, R5, R24, RZ, 0x3c, !PT ;  /* 0x0000001805053212 */ /* 0x000fc600078e3cff */
[----:B------:R-:W4:Y:S04]  /*0bb0*/  @P5 LDG.E R25, desc[UR4][R10.64+0x108] ;  /* 0x000108040a195981 */ /* 0x000f28000c1e1900 */
        /* <DEDUP_REMOVED lines=19> */
[----:B------:R-:W-:-:S05]  /*0cf0*/  VIADD R19, R19, 0x10 ;  /* 0x0000001013137836 */ /* 0x000fca0000000000 */
[----:B------:R-:W-:Y:S02]  /*0d00*/  ISETP.NE.AND P1, PT, R19, 0x20, PT ;  /* 0x000000201300780c */ /* 0x000fe40003f25270 */
[----:B------:R-:W-:Y:S02]  /*0d10*/  @P5 LOP3.LUT R3, R3, R18, RZ, 0x3c, !PT ;  /* 0x0000001203035212 */ /* 0x000fe400078e3cff */
[----:B------:R-:W-:Y:S02]  /*0d20*/  @P6 LOP3.LUT R4, R4, R21, RZ, 0x3c, !PT ;  /* 0x0000001504046212 */ /* 0x000fe400078e3cff */
[----:B---3--:R-:W-:-:S04]  /*0d30*/  @P6 LOP3.LUT R3, R3, R22, RZ, 0x3c, !PT ;  /* 0x0000001603036212 */ /* 0x008fc800078e3cff */
[----:B--2---:R-:W-:Y:S02]  /*0d40*/  @P0 LOP3.LUT R3, R3, R26, RZ, 0x3c, !PT ;  /* 0x0000001a03030212 */ /* 0x004fe400078e3cff */
[----:B----4-:R-:W-:Y:S02]  /*0d50*/  @P6 LOP3.LUT R2, R2, R23, RZ, 0x3c, !PT ;  /* 0x0000001702026212 */ /* 0x010fe400078e3cff */
[----:B------:R-:W-:Y:S02]  /*0d60*/  @P6 LOP3.LUT R5, R5, R20, RZ, 0x3c, !PT ;  /* 0x0000001405056212 */ /* 0x000fe400078e3cff */
[----:B------:R-:W-:Y:S02]  /*0d70*/  @P0 LOP3.LUT R2, R2, R27, RZ, 0x3c, !PT ;  /* 0x0000001b02020212 */ /* 0x000fe400078e3cff */
[----:B------:R-:W-:Y:S02]  /*0d80*/  @P0 LOP3.LUT R4, R4, R25, RZ, 0x3c, !PT ;  /* 0x0000001904040212 */ /* 0x000fe400078e3cff */
[----:B------:R-:W-:Y:S01]  /*0d90*/  @P0 LOP3.LUT R5, R5, R24, RZ, 0x3c, !PT ;  /* 0x0000001805050212 */ /* 0x000fe200078e3cff */
[----:B------:R-:W-:Y:S06]  /*0da0*/  @P1 BRA `(.L_x_57) ;  /* 0xfffffff400481947 */ /* 0x000fec000383ffff */
[----:B------:R-:W-:-:S05]  /*0db0*/  VIADD R17, R17, 0x1 ;  /* 0x0000000111117836 */ /* 0x000fca0000000000 */
[----:B------:R-:W-:-:S13]  /*0dc0*/  ISETP.NE.AND P0, PT, R17, 0x5, PT ;  /* 0x000000051100780c */ /* 0x000fda0003f05270 */
[----:B------:R-:W-:Y:S05]  /*0dd0*/  @P0 BRA `(.L_x_58) ;  /* 0xfffffff400300947 */ /* 0x000fea000383ffff */
[----:B------:R1:W-:Y:S01]  /*0de0*/  STG.E.64 desc[UR4][R6.64+0x8], R4 ;  /* 0x0000080406007986 */ /* 0x0003e2000c101b04 */
[----:B------:R-:W-:Y:S01]  /*0df0*/  VIADD R14, R14, 0x1 ;  /* 0x000000010e0e7836 */ /* 0x000fe20000000000 */
[----:B------:R-:W-:Y:S02]  /*0e00*/  LOP3.LUT R11, R13, 0x3, RZ, 0xc0, !PT ;  /* 0x000000030d0b7812 */ /* 0x000fe400078ec0ff */
[----:B------:R1:W-:Y:S02]  /*0e10*/  STG.E.64 desc[UR4][R6.64+0x10], R2 ;  /* 0x0000100206007986 */ /* 0x0003e4000c101b04 */
[----:B------:R-:W-:Y:S02]  /*0e20*/  ISETP.GE.U32.AND P0, PT, R14, R11, PT ;  /* 0x0000000b0e00720c */ /* 0x000fe40003f06070 */
[----:B------:R1:W-:Y:S11]  /*0e30*/  STG.E desc[UR4][R6.64+0x4], R15 ;  /* 0x0000040f06007986 */ /* 0x0003f6000c101904 */
[----:B------:R-:W-:Y:S05]  /*0e40*/  @!P0 BRA `(.L_x_59) ;  /* 0xfffffff400048947 */ /* 0x000fea000383ffff */
.L_x_56:
[----:B------:R-:W-:Y:S05]  /*0e50*/  BSYNC.RECONVERGENT B1 ;  /* 0x0000000000017941 */ /* 0x000fea0003800200 */
.L_x_55:
[C---:B------:R-:W-:Y:S01]  /*0e60*/  ISETP.GT.U32.AND P0, PT, R13.reuse, 0x3, PT ;  /* 0x000000030d00780c */ /* 0x040fe20003f04070 */
[----:B------:R-:W-:Y:S01]  /*0e70*/  VIADD R12, R12, 0x1 ;  /* 0x000000010c0c7836 */ /* 0x000fe20000000000 */
[--C-:B------:R-:W-:Y:S02]  /*0e80*/  SHF.R.U64 R13, R13, 0x2, R0.reuse ;  /* 0x000000020d0d7819 */ /* 0x100fe40000001200 */
[----:B------:R-:W-:Y:S02]  /*0e90*/  ISETP.GT.U32.AND.EX P0, PT, R0, RZ, PT, P0 ;  /* 0x000000ff0000720c */ /* 0x000fe40003f04100 */
[----:B------:R-:W-:-:S11]  /*0ea0*/  SHF.R.U32.HI R0, RZ, 0x2, R0 ;  /* 0x00000002ff007819 */ /* 0x000fd60000011600 */
[----:B------:R-:W-:Y:S05]  /*0eb0*/  @P0 BRA `(.L_x_60) ;  /* 0xfffffff000c80947 */ /* 0x000fea000383ffff */
.L_x_54:
[----:B------:R-:W-:Y:S05]  /*0ec0*/  BSYNC.RECONVERGENT B0 ;  /* 0x0000000000007941 */ /* 0x000fea0003800200 */
.L_x_53:
[----:B------:R-:W-:Y:S04]  /*0ed0*/  STG.E.64 desc[UR4][R6.64+0x18], RZ ;  /* 0x000018ff06007986 */ /* 0x000fe8000c101b04 */
[----:B------:R-:W-:Y:S04]  /*0ee0*/  STG.E desc[UR4][R6.64+0x20], RZ ;  /* 0x000020ff06007986 */ /* 0x000fe8000c101904 */
[----:B------:R-:W-:Y:S01]  /*0ef0*/  STG.E.64 desc[UR4][R6.64+0x28], RZ ;  /* 0x000028ff06007986 */ /* 0x000fe2000c101b04 */
[----:B------:R-:W-:Y:S05]  /*0f00*/  EXIT ;  /* 0x000000000000794d */ /* 0x000fea0003800000 */
.L_x_61:
        /* <DEDUP_REMOVED lines=15> */
.L_x_67:


//--------------------- .nv.global.init           --------------------------
	.section	.nv.global.init,"aw",@progbits
	.align	4
.nv.global.init:
	.type		mrg32k3aM1SubSeq,@object
	.size		mrg32k3aM1SubSeq,(mrg32k3aM2SubSeq - mrg32k3aM1SubSeq)
mrg32k3aM1SubSeq:
        /*0000*/ 	.byte	0x0b, 0xcc, 0xee, 0x04, 0x73, 0x29, 0x8b, 0x6f, 0xf6, 0x53, 0x03, 0xf6, 0x23, 0xf6, 0xea, 0xda
        /* <DEDUP_REMOVED lines=125> */
	.type		mrg32k3aM2SubSeq,@object
	.size		mrg32k3aM2SubSeq,(mrg32k3aM1 - mrg32k3aM2SubSeq)
mrg32k3aM2SubSeq:
        /* <DEDUP_REMOVED lines=126> */
	.type		mrg32k3aM1,@object
	.size		mrg32k3aM1,(mrg32k3aM1Seq - mrg32k3aM1)
mrg32k3aM1:
        /* <DEDUP_REMOVED lines=144> */
	.type		mrg32k3aM1Seq,@object
	.size		mrg32k3aM1Seq,(mrg32k3aM2 - mrg32k3aM1Seq)
mrg32k3aM1Seq:
        /* <DEDUP_REMOVED lines=144> */
	.type		mrg32k3aM2,@object
	.size		mrg32k3aM2,(mrg32k3aM2Seq - mrg32k3aM2)
mrg32k3aM2:
        /* <DEDUP_REMOVED lines=144> */
	.type		mrg32k3aM2Seq,@object
	.size		mrg32k3aM2Seq,(precalc_xorwow_matrix - mrg32k3aM2Seq)
mrg32k3aM2Seq:
        /* <DEDUP_REMOVED lines=144> */
	.type		precalc_xorwow_matrix,@object
	.size		precalc_xorwow_matrix,(precalc_xorwow_offset_matrix - precalc_xorwow_matrix)
precalc_xorwow_matrix:
        /* <DEDUP_REMOVED lines=6400> */
	.type		precalc_xorwow_offset_matrix,@object
	.size		precalc_xorwow_offset_matrix,(.L_1 - precalc_xorwow_offset_matrix)
precalc_xorwow_offset_matrix:
        /* <DEDUP_REMOVED lines=6400> */
.L_1:


//--------------------- .nv.shared.reserved.0     --------------------------
	.section	.nv.shared.reserved.0,"aw",@nobits
	.weak		__nv_reservedSMEM_offset_0_alias
	.size		__nv_reservedSMEM_offset_0_alias, 0, 64
	.other		__nv_reservedSMEM_offset_0_alias,@"STO_CUDA_RESERVED_SHARED STV_DEFAULT"
__nv_reservedSMEM_offset_0_alias:
	.zero		0
	.zero		64


//--------------------- .nv.constant0._Z22calculateAveragePayoffPfS_ii --------------------------
	.section	.nv.constant0._Z22calculateAveragePayoffPfS_ii,"a",@progbits
	.sectionflags	@""
	.align	4
.nv.constant0._Z22calculateAveragePayoffPfS_ii:
	.zero		920


//--------------------- .nv.constant0._Z16calculatePayoffsP13BarrierOptionP17curandStateXORWOWPfii --------------------------
	.section	.nv.constant0._Z16calculatePayoffsP13BarrierOptionP17curandStateXORWOWPfii,"a",@progbits
	.sectionflags	@""
	.align	4
.nv.constant0._Z16calculatePayoffsP13BarrierOptionP17curandStateXORWOWPfii:
	.zero		928


//--------------------- .nv.constant0._Z14initRandStatesP17curandStateXORWOWmi --------------------------
	.section	.nv.constant0._Z14initRandStatesP17curandStateXORWOWmi,"a",@progbits
	.sectionflags	@""
	.align	4
.nv.constant0._Z14initRandStatesP17curandStateXORWOWmi:
	.zero		916


//--------------------- SYMBOLS --------------------------

	.type		.nv.reservedSmem.offset0,@object
	.size		.nv.reservedSmem.offset0,0x4
